//
// Generated by NVIDIA NVVM Compiler
//
// Compiler Build ID: CL-36424714
// Cuda compilation tools, release 13.0, V13.0.88
// Based on NVVM 20.0.0
//

.version 9.0
.target sm_100
.address_size 64

	// .globl	_ZN3cub18CUB_300001_SM_10006detail11EmptyKernelIvEEvv
.global .align 1 .b8 _ZN34_INTERNAL_be0744d9_4_k_cu_82290e2c4cuda3std3__45__cpo5beginE[1];
.global .align 1 .b8 _ZN34_INTERNAL_be0744d9_4_k_cu_82290e2c4cuda3std3__45__cpo3endE[1];
.global .align 1 .b8 _ZN34_INTERNAL_be0744d9_4_k_cu_82290e2c4cuda3std3__45__cpo6cbeginE[1];
.global .align 1 .b8 _ZN34_INTERNAL_be0744d9_4_k_cu_82290e2c4cuda3std3__45__cpo4cendE[1];
.global .align 1 .b8 _ZN34_INTERNAL_be0744d9_4_k_cu_82290e2c4cuda3std3__45__cpo6rbeginE[1];
.global .align 1 .b8 _ZN34_INTERNAL_be0744d9_4_k_cu_82290e2c4cuda3std3__45__cpo4rendE[1];
.global .align 1 .b8 _ZN34_INTERNAL_be0744d9_4_k_cu_82290e2c4cuda3std3__45__cpo7crbeginE[1];
.global .align 1 .b8 _ZN34_INTERNAL_be0744d9_4_k_cu_82290e2c4cuda3std3__45__cpo5crendE[1];
.global .align 1 .b8 _ZN34_INTERNAL_be0744d9_4_k_cu_82290e2c4cuda3std3__436_GLOBAL__N__be0744d9_4_k_cu_82290e2c6ignoreE[1];
.global .align 1 .b8 _ZN34_INTERNAL_be0744d9_4_k_cu_82290e2c4cuda3std3__419piecewise_constructE[1];
.global .align 1 .b8 _ZN34_INTERNAL_be0744d9_4_k_cu_82290e2c4cuda3std3__48in_placeE[1];
.global .align 1 .b8 _ZN34_INTERNAL_be0744d9_4_k_cu_82290e2c4cuda3std3__420unreachable_sentinelE[1];
.global .align 1 .b8 _ZN34_INTERNAL_be0744d9_4_k_cu_82290e2c4cuda3std3__47nulloptE[1];
.global .align 1 .b8 _ZN34_INTERNAL_be0744d9_4_k_cu_82290e2c4cuda3std3__48unexpectE[1];
.global .align 1 .b8 _ZN34_INTERNAL_be0744d9_4_k_cu_82290e2c4cuda3std6ranges3__45__cpo4swapE[1];
.global .align 1 .b8 _ZN34_INTERNAL_be0744d9_4_k_cu_82290e2c4cuda3std6ranges3__45__cpo9iter_moveE[1];
.global .align 1 .b8 _ZN34_INTERNAL_be0744d9_4_k_cu_82290e2c4cuda3std6ranges3__45__cpo5beginE[1];
.global .align 1 .b8 _ZN34_INTERNAL_be0744d9_4_k_cu_82290e2c4cuda3std6ranges3__45__cpo3endE[1];
.global .align 1 .b8 _ZN34_INTERNAL_be0744d9_4_k_cu_82290e2c4cuda3std6ranges3__45__cpo6cbeginE[1];
.global .align 1 .b8 _ZN34_INTERNAL_be0744d9_4_k_cu_82290e2c4cuda3std6ranges3__45__cpo4cendE[1];
.global .align 1 .b8 _ZN34_INTERNAL_be0744d9_4_k_cu_82290e2c4cuda3std6ranges3__45__cpo7advanceE[1];
.global .align 1 .b8 _ZN34_INTERNAL_be0744d9_4_k_cu_82290e2c4cuda3std6ranges3__45__cpo9iter_swapE[1];
.global .align 1 .b8 _ZN34_INTERNAL_be0744d9_4_k_cu_82290e2c4cuda3std6ranges3__45__cpo4nextE[1];
.global .align 1 .b8 _ZN34_INTERNAL_be0744d9_4_k_cu_82290e2c4cuda3std6ranges3__45__cpo4prevE[1];
.global .align 1 .b8 _ZN34_INTERNAL_be0744d9_4_k_cu_82290e2c4cuda3std6ranges3__45__cpo4dataE[1];
.global .align 1 .b8 _ZN34_INTERNAL_be0744d9_4_k_cu_82290e2c4cuda3std6ranges3__45__cpo5cdataE[1];
.global .align 1 .b8 _ZN34_INTERNAL_be0744d9_4_k_cu_82290e2c4cuda3std6ranges3__45__cpo4sizeE[1];
.global .align 1 .b8 _ZN34_INTERNAL_be0744d9_4_k_cu_82290e2c4cuda3std6ranges3__45__cpo5ssizeE[1];
.global .align 1 .b8 _ZN34_INTERNAL_be0744d9_4_k_cu_82290e2c4cuda3std6ranges3__45__cpo8distanceE[1];
.global .align 1 .b8 _ZN34_INTERNAL_be0744d9_4_k_cu_82290e2c6thrust24THRUST_300001_SM_1000_NS8cuda_cub3parE[1];
.global .align 1 .b8 _ZN34_INTERNAL_be0744d9_4_k_cu_82290e2c6thrust24THRUST_300001_SM_1000_NS8cuda_cub10par_nosyncE[1];
.global .align 1 .b8 _ZN34_INTERNAL_be0744d9_4_k_cu_82290e2c6thrust24THRUST_300001_SM_1000_NS6system6detail10sequential3seqE[1];
.global .align 1 .b8 _ZN34_INTERNAL_be0744d9_4_k_cu_82290e2c6thrust24THRUST_300001_SM_1000_NS12placeholders2_1E[1];
.global .align 1 .b8 _ZN34_INTERNAL_be0744d9_4_k_cu_82290e2c6thrust24THRUST_300001_SM_1000_NS12placeholders2_2E[1];
.global .align 1 .b8 _ZN34_INTERNAL_be0744d9_4_k_cu_82290e2c6thrust24THRUST_300001_SM_1000_NS12placeholders2_3E[1];
.global .align 1 .b8 _ZN34_INTERNAL_be0744d9_4_k_cu_82290e2c6thrust24THRUST_300001_SM_1000_NS12placeholders2_4E[1];
.global .align 1 .b8 _ZN34_INTERNAL_be0744d9_4_k_cu_82290e2c6thrust24THRUST_300001_SM_1000_NS12placeholders2_5E[1];
.global .align 1 .b8 _ZN34_INTERNAL_be0744d9_4_k_cu_82290e2c6thrust24THRUST_300001_SM_1000_NS12placeholders2_6E[1];
.global .align 1 .b8 _ZN34_INTERNAL_be0744d9_4_k_cu_82290e2c6thrust24THRUST_300001_SM_1000_NS12placeholders2_7E[1];
.global .align 1 .b8 _ZN34_INTERNAL_be0744d9_4_k_cu_82290e2c6thrust24THRUST_300001_SM_1000_NS12placeholders2_8E[1];
.global .align 1 .b8 _ZN34_INTERNAL_be0744d9_4_k_cu_82290e2c6thrust24THRUST_300001_SM_1000_NS12placeholders2_9E[1];
.global .align 1 .b8 _ZN34_INTERNAL_be0744d9_4_k_cu_82290e2c6thrust24THRUST_300001_SM_1000_NS12placeholders3_10E[1];
.global .align 1 .b8 _ZN34_INTERNAL_be0744d9_4_k_cu_82290e2c6thrust24THRUST_300001_SM_1000_NS3seqE[1];

.visible .entry _ZN3cub18CUB_300001_SM_10006detail11EmptyKernelIvEEvv()
{


	ret;

}
	// .globl	_ZN13cuda_renderer13depth_to_maskEPiS0_iiiS0_
.visible .entry _ZN13cuda_renderer13depth_to_maskEPiS0_iiiS0_(
	.param .u64 .ptr .align 1 _ZN13cuda_renderer13depth_to_maskEPiS0_iiiS0__param_0,
	.param .u64 .ptr .align 1 _ZN13cuda_renderer13depth_to_maskEPiS0_iiiS0__param_1,
	.param .u32 _ZN13cuda_renderer13depth_to_maskEPiS0_iiiS0__param_2,
	.param .u32 _ZN13cuda_renderer13depth_to_maskEPiS0_iiiS0__param_3,
	.param .u32 _ZN13cuda_renderer13depth_to_maskEPiS0_iiiS0__param_4,
	.param .u64 .ptr .align 1 _ZN13cuda_renderer13depth_to_maskEPiS0_iiiS0__param_5
)
{
	.reg .pred 	%p<5>;
	.reg .b32 	%r<25>;
	.reg .b32 	%f<2>;
	.reg .b64 	%rd<9>;

	ld.param.u64 	%rd1, [_ZN13cuda_renderer13depth_to_maskEPiS0_iiiS0__param_0];
	ld.param.u64 	%rd2, [_ZN13cuda_renderer13depth_to_maskEPiS0_iiiS0__param_1];
	ld.param.u32 	%r5, [_ZN13cuda_renderer13depth_to_maskEPiS0_iiiS0__param_2];
	ld.param.u32 	%r7, [_ZN13cuda_renderer13depth_to_maskEPiS0_iiiS0__param_3];
	ld.param.u32 	%r8, [_ZN13cuda_renderer13depth_to_maskEPiS0_iiiS0__param_4];
	mov.u32 	%r9, %ctaid.x;
	mov.u32 	%r10, %ntid.x;
	mov.u32 	%r11, %tid.x;
	mad.lo.s32 	%r12, %r9, %r10, %r11;
	div.s32 	%r13, %r5, %r8;
	div.u32 	%r1, %r12, %r13;
	mul.lo.s32 	%r14, %r1, %r13;
	sub.s32 	%r15, %r12, %r14;
	mov.u32 	%r16, %ctaid.y;
	mov.u32 	%r17, %ntid.y;
	mov.u32 	%r18, %tid.y;
	mad.lo.s32 	%r19, %r16, %r17, %r18;
	mul.lo.s32 	%r2, %r15, %r8;
	mul.lo.s32 	%r20, %r8, %r19;
	setp.ge.s32 	%p1, %r2, %r5;
	setp.ge.s32 	%p2, %r20, %r7;
	or.pred  	%p3, %p1, %p2;
	@%p3 bra 	$L__BB1_3;
	cvta.to.global.u64 	%rd3, %rd1;
	cvt.rn.f32.u32 	%f1, %r1;
	cvt.rzi.s32.f32 	%r21, %f1;
	mad.lo.s32 	%r22, %r21, %r7, %r20;
	mad.lo.s32 	%r4, %r22, %r5, %r2;
	mul.wide.u32 	%rd4, %r4, 4;
	add.s64 	%rd5, %rd3, %rd4;
	ld.global.u32 	%r23, [%rd5];
	setp.lt.s32 	%p4, %r23, 1;
	@%p4 bra 	$L__BB1_3;
	cvta.to.global.u64 	%rd6, %rd2;
	add.s64 	%rd8, %rd6, %rd4;
	mov.b32 	%r24, 1;
	st.global.u32 	[%rd8], %r24;
$L__BB1_3:
	ret;

}
	// .globl	_ZN13cuda_renderer14depth_to_cloudEPiPhS1_S1_PfS1_iS0_iifffffiS0_S1_S0_
.visible .entry _ZN13cuda_renderer14depth_to_cloudEPiPhS1_S1_PfS1_iS0_iifffffiS0_S1_S0_(
	.param .u64 .ptr .align 1 _ZN13cuda_renderer14depth_to_cloudEPiPhS1_S1_PfS1_iS0_iifffffiS0_S1_S0__param_0,
	.param .u64 .ptr .align 1 _ZN13cuda_renderer14depth_to_cloudEPiPhS1_S1_PfS1_iS0_iifffffiS0_S1_S0__param_1,
	.param .u64 .ptr .align 1 _ZN13cuda_renderer14depth_to_cloudEPiPhS1_S1_PfS1_iS0_iifffffiS0_S1_S0__param_2,
	.param .u64 .ptr .align 1 _ZN13cuda_renderer14depth_to_cloudEPiPhS1_S1_PfS1_iS0_iifffffiS0_S1_S0__param_3,
	.param .u64 .ptr .align 1 _ZN13cuda_renderer14depth_to_cloudEPiPhS1_S1_PfS1_iS0_iifffffiS0_S1_S0__param_4,
	.param .u64 .ptr .align 1 _ZN13cuda_renderer14depth_to_cloudEPiPhS1_S1_PfS1_iS0_iifffffiS0_S1_S0__param_5,
	.param .u32 _ZN13cuda_renderer14depth_to_cloudEPiPhS1_S1_PfS1_iS0_iifffffiS0_S1_S0__param_6,
	.param .u64 .ptr .align 1 _ZN13cuda_renderer14depth_to_cloudEPiPhS1_S1_PfS1_iS0_iifffffiS0_S1_S0__param_7,
	.param .u32 _ZN13cuda_renderer14depth_to_cloudEPiPhS1_S1_PfS1_iS0_iifffffiS0_S1_S0__param_8,
	.param .u32 _ZN13cuda_renderer14depth_to_cloudEPiPhS1_S1_PfS1_iS0_iifffffiS0_S1_S0__param_9,
	.param .f32 _ZN13cuda_renderer14depth_to_cloudEPiPhS1_S1_PfS1_iS0_iifffffiS0_S1_S0__param_10,
	.param .f32 _ZN13cuda_renderer14depth_to_cloudEPiPhS1_S1_PfS1_iS0_iifffffiS0_S1_S0__param_11,
	.param .f32 _ZN13cuda_renderer14depth_to_cloudEPiPhS1_S1_PfS1_iS0_iifffffiS0_S1_S0__param_12,
	.param .f32 _ZN13cuda_renderer14depth_to_cloudEPiPhS1_S1_PfS1_iS0_iifffffiS0_S1_S0__param_13,
	.param .f32 _ZN13cuda_renderer14depth_to_cloudEPiPhS1_S1_PfS1_iS0_iifffffiS0_S1_S0__param_14,
	.param .u32 _ZN13cuda_renderer14depth_to_cloudEPiPhS1_S1_PfS1_iS0_iifffffiS0_S1_S0__param_15,
	.param .u64 .ptr .align 1 _ZN13cuda_renderer14depth_to_cloudEPiPhS1_S1_PfS1_iS0_iifffffiS0_S1_S0__param_16,
	.param .u64 .ptr .align 1 _ZN13cuda_renderer14depth_to_cloudEPiPhS1_S1_PfS1_iS0_iifffffiS0_S1_S0__param_17,
	.param .u64 .ptr .align 1 _ZN13cuda_renderer14depth_to_cloudEPiPhS1_S1_PfS1_iS0_iifffffiS0_S1_S0__param_18
)
{
	.reg .pred 	%p<6>;
	.reg .b16 	%rs<4>;
	.reg .b32 	%r<27>;
	.reg .b32 	%f<17>;
	.reg .b64 	%rd<49>;

	ld.param.u64 	%rd1, [_ZN13cuda_renderer14depth_to_cloudEPiPhS1_S1_PfS1_iS0_iifffffiS0_S1_S0__param_0];
	ld.param.u32 	%r7, [_ZN13cuda_renderer14depth_to_cloudEPiPhS1_S1_PfS1_iS0_iifffffiS0_S1_S0__param_6];
	ld.param.u64 	%rd7, [_ZN13cuda_renderer14depth_to_cloudEPiPhS1_S1_PfS1_iS0_iifffffiS0_S1_S0__param_7];
	ld.param.u32 	%r8, [_ZN13cuda_renderer14depth_to_cloudEPiPhS1_S1_PfS1_iS0_iifffffiS0_S1_S0__param_8];
	ld.param.u32 	%r10, [_ZN13cuda_renderer14depth_to_cloudEPiPhS1_S1_PfS1_iS0_iifffffiS0_S1_S0__param_9];
	ld.param.f32 	%f1, [_ZN13cuda_renderer14depth_to_cloudEPiPhS1_S1_PfS1_iS0_iifffffiS0_S1_S0__param_10];
	ld.param.f32 	%f2, [_ZN13cuda_renderer14depth_to_cloudEPiPhS1_S1_PfS1_iS0_iifffffiS0_S1_S0__param_11];
	ld.param.f32 	%f3, [_ZN13cuda_renderer14depth_to_cloudEPiPhS1_S1_PfS1_iS0_iifffffiS0_S1_S0__param_12];
	ld.param.f32 	%f4, [_ZN13cuda_renderer14depth_to_cloudEPiPhS1_S1_PfS1_iS0_iifffffiS0_S1_S0__param_13];
	ld.param.f32 	%f5, [_ZN13cuda_renderer14depth_to_cloudEPiPhS1_S1_PfS1_iS0_iifffffiS0_S1_S0__param_14];
	ld.param.u32 	%r11, [_ZN13cuda_renderer14depth_to_cloudEPiPhS1_S1_PfS1_iS0_iifffffiS0_S1_S0__param_15];
	ld.param.u64 	%rd8, [_ZN13cuda_renderer14depth_to_cloudEPiPhS1_S1_PfS1_iS0_iifffffiS0_S1_S0__param_16];
	ld.param.u64 	%rd9, [_ZN13cuda_renderer14depth_to_cloudEPiPhS1_S1_PfS1_iS0_iifffffiS0_S1_S0__param_17];
	ld.param.u64 	%rd10, [_ZN13cuda_renderer14depth_to_cloudEPiPhS1_S1_PfS1_iS0_iifffffiS0_S1_S0__param_18];
	mov.u32 	%r12, %ctaid.x;
	mov.u32 	%r13, %ntid.x;
	mov.u32 	%r14, %tid.x;
	mad.lo.s32 	%r15, %r12, %r13, %r14;
	div.s32 	%r16, %r8, %r11;
	div.u32 	%r17, %r15, %r16;
	cvt.rn.f32.u32 	%f6, %r17;
	cvt.rzi.s32.f32 	%r1, %f6;
	mul.lo.s32 	%r18, %r17, %r16;
	sub.s32 	%r19, %r15, %r18;
	mov.u32 	%r20, %ctaid.y;
	mov.u32 	%r21, %ntid.y;
	mov.u32 	%r22, %tid.y;
	mad.lo.s32 	%r23, %r20, %r21, %r22;
	mul.lo.s32 	%r2, %r19, %r11;
	mul.lo.s32 	%r24, %r11, %r23;
	setp.ge.s32 	%p1, %r2, %r8;
	setp.ge.s32 	%p2, %r24, %r10;
	or.pred  	%p3, %p1, %p2;
	@%p3 bra 	$L__BB2_4;
	cvta.to.global.u64 	%rd11, %rd1;
	mad.lo.s32 	%r25, %r1, %r10, %r24;
	mad.lo.s32 	%r4, %r25, %r8, %r2;
	mul.wide.u32 	%rd12, %r4, 4;
	add.s64 	%rd13, %rd11, %rd12;
	ld.global.u32 	%r5, [%rd13];
	setp.lt.s32 	%p4, %r5, 1;
	@%p4 bra 	$L__BB2_4;
	ld.param.u64 	%rd48, [_ZN13cuda_renderer14depth_to_cloudEPiPhS1_S1_PfS1_iS0_iifffffiS0_S1_S0__param_5];
	ld.param.u64 	%rd47, [_ZN13cuda_renderer14depth_to_cloudEPiPhS1_S1_PfS1_iS0_iifffffiS0_S1_S0__param_4];
	ld.param.u64 	%rd46, [_ZN13cuda_renderer14depth_to_cloudEPiPhS1_S1_PfS1_iS0_iifffffiS0_S1_S0__param_3];
	ld.param.u64 	%rd45, [_ZN13cuda_renderer14depth_to_cloudEPiPhS1_S1_PfS1_iS0_iifffffiS0_S1_S0__param_2];
	ld.param.u64 	%rd44, [_ZN13cuda_renderer14depth_to_cloudEPiPhS1_S1_PfS1_iS0_iifffffiS0_S1_S0__param_1];
	cvt.u64.u32 	%rd14, %r4;
	cvt.rn.f32.u32 	%f7, %r5;
	div.rn.f32 	%f8, %f7, %f5;
	cvt.rn.f32.s32 	%f9, %r2;
	sub.f32 	%f10, %f9, %f1;
	div.rn.f32 	%f11, %f10, %f3;
	mul.f32 	%f12, %f11, %f8;
	cvt.rn.f32.s32 	%f13, %r24;
	sub.f32 	%f14, %f13, %f2;
	div.rn.f32 	%f15, %f14, %f4;
	mul.f32 	%f16, %f15, %f8;
	cvta.to.global.u64 	%rd15, %rd7;
	mul.wide.u32 	%rd16, %r4, 4;
	add.s64 	%rd17, %rd15, %rd16;
	ld.global.u32 	%r6, [%rd17];
	cvt.s64.s32 	%rd18, %r6;
	cvta.to.global.u64 	%rd19, %rd47;
	mul.wide.s32 	%rd20, %r6, 4;
	add.s64 	%rd21, %rd19, %rd20;
	st.global.f32 	[%rd21], %f12;
	cvt.s64.s32 	%rd22, %r7;
	mul.wide.s32 	%rd23, %r7, 4;
	add.s64 	%rd24, %rd21, %rd23;
	st.global.f32 	[%rd24], %f16;
	add.s64 	%rd25, %rd24, %rd23;
	st.global.f32 	[%rd25], %f8;
	cvta.to.global.u64 	%rd26, %rd44;
	add.s64 	%rd27, %rd26, %rd14;
	ld.global.u8 	%rs1, [%rd27];
	cvta.to.global.u64 	%rd28, %rd48;
	add.s64 	%rd29, %rd28, %rd18;
	st.global.u8 	[%rd29], %rs1;
	cvta.to.global.u64 	%rd30, %rd45;
	add.s64 	%rd31, %rd30, %rd14;
	ld.global.u8 	%rs2, [%rd31];
	add.s64 	%rd32, %rd29, %rd22;
	st.global.u8 	[%rd32], %rs2;
	cvta.to.global.u64 	%rd33, %rd46;
	add.s64 	%rd34, %rd33, %rd14;
	ld.global.u8 	%rs3, [%rd34];
	add.s64 	%rd35, %rd32, %rd22;
	st.global.u8 	[%rd35], %rs3;
	cvta.to.global.u64 	%rd36, %rd8;
	add.s64 	%rd37, %rd36, %rd20;
	st.global.u32 	[%rd37], %r1;
	setp.eq.s64 	%p5, %rd9, 0;
	@%p5 bra 	$L__BB2_4;
	cvta.to.global.u64 	%rd39, %rd9;
	add.s64 	%rd40, %rd39, %rd14;
	ld.global.u8 	%r26, [%rd40];
	cvta.to.global.u64 	%rd41, %rd10;
	add.s64 	%rd43, %rd41, %rd20;
	st.global.u32 	[%rd43], %r26;
$L__BB2_4:
	ret;

}


// ===== COMPILED SASS (sm_100) =====

	.target	sm_100

	.elftype	@"ET_EXEC"


//--------------------- .note.nv.tkinfo           --------------------------
	.section	.note.nv.tkinfo,"",@"SHT_NOTE"
	.sectionflags	@"SHF_NOTE_NV_TKINFO"
	.tkinfo
        /*0018*/ 	.word	0x00000002
        /*0030*/ 	.string	""
        /*0030*/ 	.string	"ptxas"
        /*0030*/ 	.string	"Cuda compilation tools, release 13.0, V13.0.88"
        /*0030*/ 	.string	"Build cuda_13.0.r13.0/compiler.36424714_0"
        /*0030*/ 	.string	"-arch sm_100 -m 64 "



//--------------------- .note.nv.cuinfo           --------------------------
	.section	.note.nv.cuinfo,"",@"SHT_NOTE"
	.sectionflags	@"SHF_NOTE_NV_CUINFO"
        /*0018*/ 	.short	0x0002
        /*001a*/ 	.short	0x0064
        /*001c*/ 	.short	0x0082
	.zero		2


//--------------------- .nv.info                  --------------------------
	.section	.nv.info,"",@"SHT_CUDA_INFO"
	.align	4


	//----- nvinfo : EIATTR_REGCOUNT
	.align		4
        /*0000*/ 	.byte	0x04, 0x2f
        /*0002*/ 	.short	(.L_44 - .L_43)
	.align		4
.L_43:
        /*0004*/ 	.word	index@(_ZN3cub18CUB_300001_SM_10006detail11EmptyKernelIvEEvv)
        /*0008*/ 	.word	0x00000004


	//----- nvinfo : EIATTR_FRAME_SIZE
	.align		4
.L_44:
        /*000c*/ 	.byte	0x04, 0x11
        /*000e*/ 	.short	(.L_46 - .L_45)
	.align		4
.L_45:
        /*0010*/ 	.word	index@(_ZN3cub18CUB_300001_SM_10006detail11EmptyKernelIvEEvv)
        /*0014*/ 	.word	0x00000000


	//----- nvinfo : EIATTR_REGCOUNT
	.align		4
.L_46:
        /*0018*/ 	.byte	0x04, 0x2f
        /*001a*/ 	.short	(.L_48 - .L_47)
	.align		4
.L_47:
        /*001c*/ 	.word	index@(_ZN13cuda_renderer13depth_to_maskEPiS0_iiiS0_)
        /*0020*/ 	.word	0x0000000e


	//----- nvinfo : EIATTR_FRAME_SIZE
	.align		4
.L_48:
        /*0024*/ 	.byte	0x04, 0x11
        /*0026*/ 	.short	(.L_50 - .L_49)
	.align		4
.L_49:
        /*0028*/ 	.word	index@(_ZN13cuda_renderer13depth_to_maskEPiS0_iiiS0_)
        /*002c*/ 	.word	0x00000000


	//----- nvinfo : EIATTR_REGCOUNT
	.align		4
.L_50:
        /*0030*/ 	.byte	0x04, 0x2f
        /*0032*/ 	.short	(.L_52 - .L_51)
	.align		4
.L_51:
        /*0034*/ 	.word	index@(_ZN13cuda_renderer14depth_to_cloudEPiPhS1_S1_PfS1_iS0_iifffffiS0_S1_S0_)
        /*0038*/ 	.word	0x00000016


	//----- nvinfo : EIATTR_FRAME_SIZE
	.align		4
.L_52:
        /*003c*/ 	.byte	0x04, 0x11
        /*003e*/ 	.short	(.L_54 - .L_53)
	.align		4
.L_53:
        /*0040*/ 	.word	index@($__internal_0_$__cuda_sm3x_div_rn_noftz_f32_slowpath)
        /*0044*/ 	.word	0x00000000


	//----- nvinfo : EIATTR_FRAME_SIZE
	.align		4
.L_54:
        /*0048*/ 	.byte	0x04, 0x11
        /*004a*/ 	.short	(.L_56 - .L_55)
	.align		4
.L_55:
        /*004c*/ 	.word	index@(_ZN13cuda_renderer14depth_to_cloudEPiPhS1_S1_PfS1_iS0_iifffffiS0_S1_S0_)
        /*0050*/ 	.word	0x00000000


	//----- nvinfo : EIATTR_MIN_STACK_SIZE
	.align		4
.L_56:
        /*0054*/ 	.byte	0x04, 0x12
        /*0056*/ 	.short	(.L_58 - .L_57)
	.align		4
.L_57:
        /*0058*/ 	.word	index@(_ZN13cuda_renderer14depth_to_cloudEPiPhS1_S1_PfS1_iS0_iifffffiS0_S1_S0_)
        /*005c*/ 	.word	0x00000000


	//----- nvinfo : EIATTR_MIN_STACK_SIZE
	.align		4
.L_58:
        /*0060*/ 	.byte	0x04, 0x12
        /*0062*/ 	.short	(.L_60 - .L_59)
	.align		4
.L_59:
        /*0064*/ 	.word	index@(_ZN13cuda_renderer13depth_to_maskEPiS0_iiiS0_)
        /*0068*/ 	.word	0x00000000


	//----- nvinfo : EIATTR_MIN_STACK_SIZE
	.align		4
.L_60:
        /*006c*/ 	.byte	0x04, 0x12
        /*006e*/ 	.short	(.L_62 - .L_61)
	.align		4
.L_61:
        /*0070*/ 	.word	index@(_ZN3cub18CUB_300001_SM_10006detail11EmptyKernelIvEEvv)
        /*0074*/ 	.word	0x00000000
.L_62:


//--------------------- .nv.compat                --------------------------
	.section	.nv.compat,"",@"SHT_CUDA_COMPAT_INFO"
	.align	4
        /*0000*/ 	.byte	0x02, 0x09, 0x00, 0x00, 0x02, 0x02, 0x01, 0x00, 0x02, 0x05, 0x05, 0x00, 0x03, 0x07, 0x01, 0x01
        /*0010*/ 	.byte	0x02, 0x03, 0x00, 0x00, 0x02, 0x06, 0x01, 0x00, 0x04, 0x0b, 0x08, 0x00, 0x01, 0x00, 0x00, 0x00
        /*0020*/ 	.byte	0x00, 0x00, 0x00, 0x00


//--------------------- .nv.info._ZN13cuda_renderer14depth_to_cloudEPiPhS1_S1_PfS1_iS0_iifffffiS0_S1_S0_ --------------------------
	.section	.nv.info._ZN13cuda_renderer14depth_to_cloudEPiPhS1_S1_PfS1_iS0_iifffffiS0_S1_S0_,"",@"SHT_CUDA_INFO"
	.sectionflags	@""
	.align	4


	//----- nvinfo : EIATTR_CUDA_API_VERSION
	.align		4
        /*0000*/ 	.byte	0x04, 0x37
        /*0002*/ 	.short	(.L_64 - .L_63)
.L_63:
        /*0004*/ 	.word	0x00000082


	//----- nvinfo : EIATTR_KPARAM_INFO
	.align		4
.L_64:
        /*0008*/ 	.byte	0x04, 0x17
        /*000a*/ 	.short	(.L_66 - .L_65)
.L_65:
        /*000c*/ 	.word	0x00000000
        /*0010*/ 	.short	0x0012
        /*0012*/ 	.short	0x0070
        /*0014*/ 	.byte	0x00, 0xf5, 0x21, 0x00


	//----- nvinfo : EIATTR_KPARAM_INFO
	.align		4
.L_66:
        /*0018*/ 	.byte	0x04, 0x17
        /*001a*/ 	.short	(.L_68 - .L_67)
.L_67:
        /*001c*/ 	.word	0x00000000
        /*0020*/ 	.short	0x0011
        /*0022*/ 	.short	0x0068
        /*0024*/ 	.byte	0x00, 0xf5, 0x21, 0x00


	//----- nvinfo : EIATTR_KPARAM_INFO
	.align		4
.L_68:
        /*0028*/ 	.byte	0x04, 0x17
        /*002a*/ 	.short	(.L_70 - .L_69)
.L_69:
        /*002c*/ 	.word	0x00000000
        /*0030*/ 	.short	0x0010
        /*0032*/ 	.short	0x0060
        /*0034*/ 	.byte	0x00, 0xf5, 0x21, 0x00


	//----- nvinfo : EIATTR_KPARAM_INFO
	.align		4
.L_70:
        /*0038*/ 	.byte	0x04, 0x17
        /*003a*/ 	.short	(.L_72 - .L_71)
.L_71:
        /*003c*/ 	.word	0x00000000
        /*0040*/ 	.short	0x000f
        /*0042*/ 	.short	0x005c
        /*0044*/ 	.byte	0x00, 0xf0, 0x11, 0x00


	//----- nvinfo : EIATTR_KPARAM_INFO
	.align		4
.L_72:
        /*0048*/ 	.byte	0x04, 0x17
        /*004a*/ 	.short	(.L_74 - .L_73)
.L_73:
        /*004c*/ 	.word	0x00000000
        /*0050*/ 	.short	0x000e
        /*0052*/ 	.short	0x0058
        /*0054*/ 	.byte	0x00, 0xf0, 0x11, 0x00


	//----- nvinfo : EIATTR_KPARAM_INFO
	.align		4
.L_74:
        /*0058*/ 	.byte	0x04, 0x17
        /*005a*/ 	.short	(.L_76 - .L_75)
.L_75:
        /*005c*/ 	.word	0x00000000
        /*0060*/ 	.short	0x000d
        /*0062*/ 	.short	0x0054
        /*0064*/ 	.byte	0x00, 0xf0, 0x11, 0x00


	//----- nvinfo : EIATTR_KPARAM_INFO
	.align		4
.L_76:
        /*0068*/ 	.byte	0x04, 0x17
        /*006a*/ 	.short	(.L_78 - .L_77)
.L_77:
        /*006c*/ 	.word	0x00000000
        /*0070*/ 	.short	0x000c
        /*0072*/ 	.short	0x0050
        /*0074*/ 	.byte	0x00, 0xf0, 0x11, 0x00


	//----- nvinfo : EIATTR_KPARAM_INFO
	.align		4
.L_78:
        /*0078*/ 	.byte	0x04, 0x17
        /*007a*/ 	.short	(.L_80 - .L_79)
.L_79:
        /*007c*/ 	.word	0x00000000
        /*0080*/ 	.short	0x000b
        /*0082*/ 	.short	0x004c
        /*0084*/ 	.byte	0x00, 0xf0, 0x11, 0x00


	//----- nvinfo : EIATTR_KPARAM_INFO
	.align		4
.L_80:
        /*0088*/ 	.byte	0x04, 0x17
        /*008a*/ 	.short	(.L_82 - .L_81)
.L_81:
        /*008c*/ 	.word	0x00000000
        /*0090*/ 	.short	0x000a
        /*0092*/ 	.short	0x0048
        /*0094*/ 	.byte	0x00, 0xf0, 0x11, 0x00


	//----- nvinfo : EIATTR_KPARAM_INFO
	.align		4
.L_82:
        /*0098*/ 	.byte	0x04, 0x17
        /*009a*/ 	.short	(.L_84 - .L_83)
.L_83:
        /*009c*/ 	.word	0x00000000
        /*00a0*/ 	.short	0x0009
        /*00a2*/ 	.short	0x0044
        /*00a4*/ 	.byte	0x00, 0xf0, 0x11, 0x00


	//----- nvinfo : EIATTR_KPARAM_INFO
	.align		4
.L_84:
        /*00a8*/ 	.byte	0x04, 0x17
        /*00aa*/ 	.short	(.L_86 - .L_85)
.L_85:
        /*00ac*/ 	.word	0x00000000
        /*00b0*/ 	.short	0x0008
        /*00b2*/ 	.short	0x0040
        /*00b4*/ 	.byte	0x00, 0xf0, 0x11, 0x00


	//----- nvinfo : EIATTR_KPARAM_INFO
	.align		4
.L_86:
        /*00b8*/ 	.byte	0x04, 0x17
        /*00ba*/ 	.short	(.L_88 - .L_87)
.L_87:
        /*00bc*/ 	.word	0x00000000
        /*00c0*/ 	.short	0x0007
        /*00c2*/ 	.short	0x0038
        /*00c4*/ 	.byte	0x00, 0xf5, 0x21, 0x00


	//----- nvinfo : EIATTR_KPARAM_INFO
	.align		4
.L_88:
        /*00c8*/ 	.byte	0x04, 0x17
        /*00ca*/ 	.short	(.L_90 - .L_89)
.L_89:
        /*00cc*/ 	.word	0x00000000
        /*00d0*/ 	.short	0x0006
        /*00d2*/ 	.short	0x0030
        /*00d4*/ 	.byte	0x00, 0xf0, 0x11, 0x00


	//----- nvinfo : EIATTR_KPARAM_INFO
	.align		4
.L_90:
        /*00d8*/ 	.byte	0x04, 0x17
        /*00da*/ 	.short	(.L_92 - .L_91)
.L_91:
        /*00dc*/ 	.word	0x00000000
        /*00e0*/ 	.short	0x0005
        /*00e2*/ 	.short	0x0028
        /*00e4*/ 	.byte	0x00, 0xf5, 0x21, 0x00


	//----- nvinfo : EIATTR_KPARAM_INFO
	.align		4
.L_92:
        /*00e8*/ 	.byte	0x04, 0x17
        /*00ea*/ 	.short	(.L_94 - .L_93)
.L_93:
        /*00ec*/ 	.word	0x00000000
        /*00f0*/ 	.short	0x0004
        /*00f2*/ 	.short	0x0020
        /*00f4*/ 	.byte	0x00, 0xf5, 0x21, 0x00


	//----- nvinfo : EIATTR_KPARAM_INFO
	.align		4
.L_94:
        /*00f8*/ 	.byte	0x04, 0x17
        /*00fa*/ 	.short	(.L_96 - .L_95)
.L_95:
        /*00fc*/ 	.word	0x00000000
        /*0100*/ 	.short	0x0003
        /*0102*/ 	.short	0x0018
        /*0104*/ 	.byte	0x00, 0xf5, 0x21, 0x00


	//----- nvinfo : EIATTR_KPARAM_INFO
	.align		4
.L_96:
        /*0108*/ 	.byte	0x04, 0x17
        /*010a*/ 	.short	(.L_98 - .L_97)
.L_97:
        /*010c*/ 	.word	0x00000000
        /*0110*/ 	.short	0x0002
        /*0112*/ 	.short	0x0010
        /*0114*/ 	.byte	0x00, 0xf5, 0x21, 0x00


	//----- nvinfo : EIATTR_KPARAM_INFO
	.align		4
.L_98:
        /*0118*/ 	.byte	0x04, 0x17
        /*011a*/ 	.short	(.L_100 - .L_99)
.L_99:
        /*011c*/ 	.word	0x00000000
        /*0120*/ 	.short	0x0001
        /*0122*/ 	.short	0x0008
        /*0124*/ 	.byte	0x00, 0xf5, 0x21, 0x00


	//----- nvinfo : EIATTR_KPARAM_INFO
	.align		4
.L_100:
        /*0128*/ 	.byte	0x04, 0x17
        /*012a*/ 	.short	(.L_102 - .L_101)
.L_101:
        /*012c*/ 	.word	0x00000000
        /*0130*/ 	.short	0x0000
        /*0132*/ 	.short	0x0000
        /*0134*/ 	.byte	0x00, 0xf5, 0x21, 0x00


	//----- nvinfo : EIATTR_SPARSE_MMA_MASK
	.align		4
.L_102:
        /*0138*/ 	.byte	0x03, 0x50
        /*013a*/ 	.short	0x0000


	//----- nvinfo : EIATTR_MAXREG_COUNT
	.align		4
        /*013c*/ 	.byte	0x03, 0x1b
        /*013e*/ 	.short	0x00ff


	//----- nvinfo : EIATTR_MERCURY_ISA_VERSION
	.align		4
        /*0140*/ 	.byte	0x03, 0x5f
        /*0142*/ 	.short	0x0101


	//----- nvinfo : EIATTR_VRC_CTA_INIT_COUNT
	.align		4
        /*0144*/ 	.byte	0x02, 0x4a
	.zero		1
	.zero		1


	//----- nvinfo : EIATTR_EXIT_INSTR_OFFSETS
	.align		4
        /*0148*/ 	.byte	0x04, 0x1c
        /*014a*/ 	.short	(.L_104 - .L_103)


	//   ....[0]....
.L_103:
        /*014c*/ 	.word	0x000003c0


	//   ....[1]....
        /*0150*/ 	.word	0x00000460


	//   ....[2]....
        /*0154*/ 	.word	0x00000a70


	//   ....[3]....
        /*0158*/ 	.word	0x00000ae0


	//----- nvinfo : EIATTR_CRS_STACK_SIZE
	.align		4
.L_104:
        /*015c*/ 	.byte	0x04, 0x1e
        /*015e*/ 	.short	(.L_106 - .L_105)
.L_105:
        /*0160*/ 	.word	0x00000000


	//----- nvinfo : EIATTR_CBANK_PARAM_SIZE
	.align		4
.L_106:
        /*0164*/ 	.byte	0x03, 0x19
        /*0166*/ 	.short	0x0078


	//----- nvinfo : EIATTR_PARAM_CBANK
	.align		4
        /*0168*/ 	.byte	0x04, 0x0a
        /*016a*/ 	.short	(.L_108 - .L_107)
	.align		4
.L_107:
        /*016c*/ 	.word	index@(.nv.constant0._ZN13cuda_renderer14depth_to_cloudEPiPhS1_S1_PfS1_iS0_iifffffiS0_S1_S0_)
        /*0170*/ 	.short	0x0380
        /*0172*/ 	.short	0x0078


	//----- nvinfo : EIATTR_SW_WAR
	.align		4
.L_108:
        /*0174*/ 	.byte	0x04, 0x36
        /*0176*/ 	.short	(.L_110 - .L_109)
.L_109:
        /*0178*/ 	.word	0x00000008
.L_110:


//--------------------- .nv.info._ZN13cuda_renderer13depth_to_maskEPiS0_iiiS0_ --------------------------
	.section	.nv.info._ZN13cuda_renderer13depth_to_maskEPiS0_iiiS0_,"",@"SHT_CUDA_INFO"
	.sectionflags	@""
	.align	4


	//----- nvinfo : EIATTR_CUDA_API_VERSION
	.align		4
        /*0000*/ 	.byte	0x04, 0x37
        /*0002*/ 	.short	(.L_112 - .L_111)
.L_111:
        /*0004*/ 	.word	0x00000082


	//----- nvinfo : EIATTR_KPARAM_INFO
	.align		4
.L_112:
        /*0008*/ 	.byte	0x04, 0x17
        /*000a*/ 	.short	(.L_114 - .L_113)
.L_113:
        /*000c*/ 	.word	0x00000000
        /*0010*/ 	.short	0x0005
        /*0012*/ 	.short	0x0020
        /*0014*/ 	.byte	0x00, 0xf5, 0x21, 0x00


	//----- nvinfo : EIATTR_KPARAM_INFO
	.align		4
.L_114:
        /*0018*/ 	.byte	0x04, 0x17
        /*001a*/ 	.short	(.L_116 - .L_115)
.L_115:
        /*001c*/ 	.word	0x00000000
        /*0020*/ 	.short	0x0004
        /*0022*/ 	.short	0x0018
        /*0024*/ 	.byte	0x00, 0xf0, 0x11, 0x00


	//----- nvinfo : EIATTR_KPARAM_INFO
	.align		4
.L_116:
        /*0028*/ 	.byte	0x04, 0x17
        /*002a*/ 	.short	(.L_118 - .L_117)
.L_117:
        /*002c*/ 	.word	0x00000000
        /*0030*/ 	.short	0x0003
        /*0032*/ 	.short	0x0014
        /*0034*/ 	.byte	0x00, 0xf0, 0x11, 0x00


	//----- nvinfo : EIATTR_KPARAM_INFO
	.align		4
.L_118:
        /*0038*/ 	.byte	0x04, 0x17
        /*003a*/ 	.short	(.L_120 - .L_119)
.L_119:
        /*003c*/ 	.word	0x00000000
        /*0040*/ 	.short	0x0002
        /*0042*/ 	.short	0x0010
        /*0044*/ 	.byte	0x00, 0xf0, 0x11, 0x00


	//----- nvinfo : EIATTR_KPARAM_INFO
	.align		4
.L_120:
        /*0048*/ 	.byte	0x04, 0x17
        /*004a*/ 	.short	(.L_122 - .L_121)
.L_121:
        /*004c*/ 	.word	0x00000000
        /*0050*/ 	.short	0x0001
        /*0052*/ 	.short	0x0008
        /*0054*/ 	.byte	0x00, 0xf5, 0x21, 0x00


	//----- nvinfo : EIATTR_KPARAM_INFO
	.align		4
.L_122:
        /*0058*/ 	.byte	0x04, 0x17
        /*005a*/ 	.short	(.L_124 - .L_123)
.L_123:
        /*005c*/ 	.word	0x00000000
        /*0060*/ 	.short	0x0000
        /*0062*/ 	.short	0x0000
        /*0064*/ 	.byte	0x00, 0xf5, 0x21, 0x00


	//----- nvinfo : EIATTR_SPARSE_MMA_MASK
	.align		4
.L_124:
        /*0068*/ 	.byte	0x03, 0x50
        /*006a*/ 	.short	0x0000


	//----- nvinfo : EIATTR_MAXREG_COUNT
	.align		4
        /*006c*/ 	.byte	0x03, 0x1b
        /*006e*/ 	.short	0x00ff


	//----- nvinfo : EIATTR_MERCURY_ISA_VERSION
	.align		4
        /*0070*/ 	.byte	0x03, 0x5f
        /*0072*/ 	.short	0x0101


	//----- nvinfo : EIATTR_VRC_CTA_INIT_COUNT
	.align		4
        /*0074*/ 	.byte	0x02, 0x4a
	.zero		1
	.zero		1


	//----- nvinfo : EIATTR_EXIT_INSTR_OFFSETS
	.align		4
        /*0078*/ 	.byte	0x04, 0x1c
        /*007a*/ 	.short	(.L_126 - .L_125)


	//   ....[0]....
.L_125:
        /*007c*/ 	.word	0x000003c0


	//   ....[1]....
        /*0080*/ 	.word	0x00000460


	//   ....[2]....
        /*0084*/ 	.word	0x000004b0


	//----- nvinfo : EIATTR_CBANK_PARAM_SIZE
	.align		4
.L_126:
        /*0088*/ 	.byte	0x03, 0x19
        /*008a*/ 	.short	0x0028


	//----- nvinfo : EIATTR_PARAM_CBANK
	.align		4
        /*008c*/ 	.byte	0x04, 0x0a
        /*008e*/ 	.short	(.L_128 - .L_127)
	.align		4
.L_127:
        /*0090*/ 	.word	index@(.nv.constant0._ZN13cuda_renderer13depth_to_maskEPiS0_iiiS0_)
        /*0094*/ 	.short	0x0380
        /*0096*/ 	.short	0x0028


	//----- nvinfo : EIATTR_SW_WAR
	.align		4
.L_128:
        /*0098*/ 	.byte	0x04, 0x36
        /*009a*/ 	.short	(.L_130 - .L_129)
.L_129:
        /*009c*/ 	.word	0x00000008
.L_130:


//--------------------- .nv.info._ZN3cub18CUB_300001_SM_10006detail11EmptyKernelIvEEvv --------------------------
	.section	.nv.info._ZN3cub18CUB_300001_SM_10006detail11EmptyKernelIvEEvv,"",@"SHT_CUDA_INFO"
	.sectionflags	@""
	.align	4


	//----- nvinfo : EIATTR_CUDA_API_VERSION
	.align		4
        /*0000*/ 	.byte	0x04, 0x37
        /*0002*/ 	.short	(.L_132 - .L_131)
.L_131:
        /*0004*/ 	.word	0x00000082


	//----- nvinfo : EIATTR_SPARSE_MMA_MASK
	.align		4
.L_132:
        /*0008*/ 	.byte	0x03, 0x50
        /*000a*/ 	.short	0x0000


	//----- nvinfo : EIATTR_MAXREG_COUNT
	.align		4
        /*000c*/ 	.byte	0x03, 0x1b
        /*000e*/ 	.short	0x00ff


	//----- nvinfo : EIATTR_MERCURY_ISA_VERSION
	.align		4
        /*0010*/ 	.byte	0x03, 0x5f
        /*0012*/ 	.short	0x0101


	//----- nvinfo : EIATTR_VRC_CTA_INIT_COUNT
	.align		4
        /*0014*/ 	.byte	0x02, 0x4a
	.zero		1
	.zero		1


	//----- nvinfo : EIATTR_EXIT_INSTR_OFFSETS
	.align		4
        /*0018*/ 	.byte	0x04, 0x1c
        /*001a*/ 	.short	(.L_134 - .L_133)


	//   ....[0]....
.L_133:
        /*001c*/ 	.word	0x00000010


	//----- nvinfo : EIATTR_SW_WAR
	.align		4
.L_134:
        /*0020*/ 	.byte	0x04, 0x36
        /*0022*/ 	.short	(.L_136 - .L_135)
.L_135:
        /*0024*/ 	.word	0x00000008
.L_136:


//--------------------- .nv.callgraph             --------------------------
	.section	.nv.callgraph,"",@"SHT_CUDA_CALLGRAPH"
	.align	4
	.sectionentsize	8
	.align		4
        /*0000*/ 	.word	0x00000000
	.align		4
        /*0004*/ 	.word	0xffffffff
	.align		4
        /*0008*/ 	.word	0x00000000
	.align		4
        /*000c*/ 	.word	0xfffffffe
	.align		4
        /*0010*/ 	.word	0x00000000
	.align		4
        /*0014*/ 	.word	0xfffffffd
	.align		4
        /*0018*/ 	.word	0x00000000
	.align		4
        /*001c*/ 	.word	0xfffffffc


//--------------------- .nv.constant4             --------------------------
	.section	.nv.constant4,"a",@progbits
	.align	8
	.align		8
.nv.constant4:
        /*0000*/ 	.dword	_ZN34_INTERNAL_be0744d9_4_k_cu_82290e2c4cuda3std3__45__cpo5beginE
	.align		8
        /*0008*/ 	.dword	_ZN34_INTERNAL_be0744d9_4_k_cu_82290e2c4cuda3std3__45__cpo3endE
	.align		8
        /*0010*/ 	.dword	_ZN34_INTERNAL_be0744d9_4_k_cu_82290e2c4cuda3std3__45__cpo6cbeginE
	.align		8
        /*0018*/ 	.dword	_ZN34_INTERNAL_be0744d9_4_k_cu_82290e2c4cuda3std3__45__cpo4cendE
	.align		8
        /*0020*/ 	.dword	_ZN34_INTERNAL_be0744d9_4_k_cu_82290e2c4cuda3std3__45__cpo6rbeginE
	.align		8
        /*0028*/ 	.dword	_ZN34_INTERNAL_be0744d9_4_k_cu_82290e2c4cuda3std3__45__cpo4rendE
	.align		8
        /*0030*/ 	.dword	_ZN34_INTERNAL_be0744d9_4_k_cu_82290e2c4cuda3std3__45__cpo7crbeginE
	.align		8
        /*0038*/ 	.dword	_ZN34_INTERNAL_be0744d9_4_k_cu_82290e2c4cuda3std3__45__cpo5crendE
	.align		8
        /*0040*/ 	.dword	_ZN34_INTERNAL_be0744d9_4_k_cu_82290e2c4cuda3std3__436_GLOBAL__N__be0744d9_4_k_cu_82290e2c6ignoreE
	.align		8
        /*0048*/ 	.dword	_ZN34_INTERNAL_be0744d9_4_k_cu_82290e2c4cuda3std3__419piecewise_constructE
	.align		8
        /*0050*/ 	.dword	_ZN34_INTERNAL_be0744d9_4_k_cu_82290e2c4cuda3std3__48in_placeE
	.align		8
        /*0058*/ 	.dword	_ZN34_INTERNAL_be0744d9_4_k_cu_82290e2c4cuda3std3__420unreachable_sentinelE
	.align		8
        /*0060*/ 	.dword	_ZN34_INTERNAL_be0744d9_4_k_cu_82290e2c4cuda3std3__47nulloptE
	.align		8
        /*0068*/ 	.dword	_ZN34_INTERNAL_be0744d9_4_k_cu_82290e2c4cuda3std3__48unexpectE
	.align		8
        /*0070*/ 	.dword	_ZN34_INTERNAL_be0744d9_4_k_cu_82290e2c4cuda3std6ranges3__45__cpo4swapE
	.align		8
        /*0078*/ 	.dword	_ZN34_INTERNAL_be0744d9_4_k_cu_82290e2c4cuda3std6ranges3__45__cpo9iter_moveE
	.align		8
        /*0080*/ 	.dword	_ZN34_INTERNAL_be0744d9_4_k_cu_82290e2c4cuda3std6ranges3__45__cpo5beginE
	.align		8
        /*0088*/ 	.dword	_ZN34_INTERNAL_be0744d9_4_k_cu_82290e2c4cuda3std6ranges3__45__cpo3endE
	.align		8
        /*0090*/ 	.dword	_ZN34_INTERNAL_be0744d9_4_k_cu_82290e2c4cuda3std6ranges3__45__cpo6cbeginE
	.align		8
        /*0098*/ 	.dword	_ZN34_INTERNAL_be0744d9_4_k_cu_82290e2c4cuda3std6ranges3__45__cpo4cendE
	.align		8
        /*00a0*/ 	.dword	_ZN34_INTERNAL_be0744d9_4_k_cu_82290e2c4cuda3std6ranges3__45__cpo7advanceE
	.align		8
        /*00a8*/ 	.dword	_ZN34_INTERNAL_be0744d9_4_k_cu_82290e2c4cuda3std6ranges3__45__cpo9iter_swapE
	.align		8
        /*00b0*/ 	.dword	_ZN34_INTERNAL_be0744d9_4_k_cu_82290e2c4cuda3std6ranges3__45__cpo4nextE
	.align		8
        /*00b8*/ 	.dword	_ZN34_INTERNAL_be0744d9_4_k_cu_82290e2c4cuda3std6ranges3__45__cpo4prevE
	.align		8
        /*00c0*/ 	.dword	_ZN34_INTERNAL_be0744d9_4_k_cu_82290e2c4cuda3std6ranges3__45__cpo4dataE
	.align		8
        /*00c8*/ 	.dword	_ZN34_INTERNAL_be0744d9_4_k_cu_82290e2c4cuda3std6ranges3__45__cpo5cdataE
	.align		8
        /*00d0*/ 	.dword	_ZN34_INTERNAL_be0744d9_4_k_cu_82290e2c4cuda3std6ranges3__45__cpo4sizeE
	.align		8
        /*00d8*/ 	.dword	_ZN34_INTERNAL_be0744d9_4_k_cu_82290e2c4cuda3std6ranges3__45__cpo5ssizeE
	.align		8
        /*00e0*/ 	.dword	_ZN34_INTERNAL_be0744d9_4_k_cu_82290e2c4cuda3std6ranges3__45__cpo8distanceE
	.align		8
        /*00e8*/ 	.dword	_ZN34_INTERNAL_be0744d9_4_k_cu_82290e2c6thrust24THRUST_300001_SM_1000_NS8cuda_cub3parE
	.align		8
        /*00f0*/ 	.dword	_ZN34_INTERNAL_be0744d9_4_k_cu_82290e2c6thrust24THRUST_300001_SM_1000_NS8cuda_cub10par_nosyncE
	.align		8
        /*00f8*/ 	.dword	_ZN34_INTERNAL_be0744d9_4_k_cu_82290e2c6thrust24THRUST_300001_SM_1000_NS6system6detail10sequential3seqE
	.align		8
        /*0100*/ 	.dword	_ZN34_INTERNAL_be0744d9_4_k_cu_82290e2c6thrust24THRUST_300001_SM_1000_NS12placeholders2_1E
	.align		8
        /*0108*/ 	.dword	_ZN34_INTERNAL_be0744d9_4_k_cu_82290e2c6thrust24THRUST_300001_SM_1000_NS12placeholders2_2E
	.align		8
        /*0110*/ 	.dword	_ZN34_INTERNAL_be0744d9_4_k_cu_82290e2c6thrust24THRUST_300001_SM_1000_NS12placeholders2_3E
	.align		8
        /*0118*/ 	.dword	_ZN34_INTERNAL_be0744d9_4_k_cu_82290e2c6thrust24THRUST_300001_SM_1000_NS12placeholders2_4E
	.align		8
        /*0120*/ 	.dword	_ZN34_INTERNAL_be0744d9_4_k_cu_82290e2c6thrust24THRUST_300001_SM_1000_NS12placeholders2_5E
	.align		8
        /*0128*/ 	.dword	_ZN34_INTERNAL_be0744d9_4_k_cu_82290e2c6thrust24THRUST_300001_SM_1000_NS12placeholders2_6E
	.align		8
        /*0130*/ 	.dword	_ZN34_INTERNAL_be0744d9_4_k_cu_82290e2c6thrust24THRUST_300001_SM_1000_NS12placeholders2_7E
	.align		8
        /*0138*/ 	.dword	_ZN34_INTERNAL_be0744d9_4_k_cu_82290e2c6thrust24THRUST_300001_SM_1000_NS12placeholders2_8E
	.align		8
        /*0140*/ 	.dword	_ZN34_INTERNAL_be0744d9_4_k_cu_82290e2c6thrust24THRUST_300001_SM_1000_NS12placeholders2_9E
	.align		8
        /*0148*/ 	.dword	_ZN34_INTERNAL_be0744d9_4_k_cu_82290e2c6thrust24THRUST_300001_SM_1000_NS12placeholders3_10E
	.align		8
        /*0150*/ 	.dword	_ZN34_INTERNAL_be0744d9_4_k_cu_82290e2c6thrust24THRUST_300001_SM_1000_NS3seqE


//--------------------- .text._ZN13cuda_renderer14depth_to_cloudEPiPhS1_S1_PfS1_iS0_iifffffiS0_S1_S0_ --------------------------
	.section	.text._ZN13cuda_renderer14depth_to_cloudEPiPhS1_S1_PfS1_iS0_iifffffiS0_S1_S0_,"ax",@progbits
	.align	128
        .global         _ZN13cuda_renderer14depth_to_cloudEPiPhS1_S1_PfS1_iS0_iifffffiS0_S1_S0_
        .type           _ZN13cuda_renderer14depth_to_cloudEPiPhS1_S1_PfS1_iS0_iifffffiS0_S1_S0_,@function
        .size           _ZN13cuda_renderer14depth_to_cloudEPiPhS1_S1_PfS1_iS0_iifffffiS0_S1_S0_,(.L_x_20 - _ZN13cuda_renderer14depth_to_cloudEPiPhS1_S1_PfS1_iS0_iifffffiS0_S1_S0_)
        .other          _ZN13cuda_renderer14depth_to_cloudEPiPhS1_S1_PfS1_iS0_iifffffiS0_S1_S0_,@"STO_CUDA_ENTRY STV_DEFAULT"
_ZN13cuda_renderer14depth_to_cloudEPiPhS1_S1_PfS1_iS0_iifffffiS0_S1_S0_:
.text._ZN13cuda_renderer14depth_to_cloudEPiPhS1_S1_PfS1_iS0_iifffffiS0_S1_S0_:
[----:B------:R-:W-:Y:S08]  /*0000*/  LDC R1, c[0x0][0x37c] ;  /* 0x0000df00ff017b82 */ /* 0x000ff00000000800 */
[----:B------:R-:W0:Y:S01]  /*0010*/  LDC R6, c[0x0][0x3dc] ;  /* 0x0000f700ff067b82 */ /* 0x000e220000000800 */
[----:B------:R-:W1:Y:S01]  /*0020*/  S2R R8, SR_TID.X ;  /* 0x0000000000087919 */ /* 0x000e620000002100 */
[----:B------:R-:W2:Y:S06]  /*0030*/  LDCU UR6, c[0x0][0x3c4] ;  /* 0x00007880ff0677ac */ /* 0x000eac0008000800 */
[----:B------:R-:W3:Y:S08]  /*0040*/  LDC R3, c[0x0][0x3c0] ;  /* 0x0000f000ff037b82 */ /* 0x000ef00000000800 */
[----:B------:R-:W1:Y:S01]  /*0050*/  S2UR UR4, SR_CTAID.X ;  /* 0x00000000000479c3 */ /* 0x000e620000002500 */
[----:B0-----:R-:W-:-:S04]  /*0060*/  IABS R7, R6 ;  /* 0x0000000600077213 */ /* 0x001fc80000000000 */
[----:B------:R-:W0:Y:S08]  /*0070*/  I2F.RP R0, R7 ;  /* 0x0000000700007306 */ /* 0x000e300000209400 */
[----:B0-----:R-:W0:Y:S02]  /*0080*/  MUFU.RCP R0, R0 ;  /* 0x0000000000007308 */ /* 0x001e240000001000 */
[----:B0-----:R-:W-:-:S06]  /*0090*/  VIADD R4, R0, 0xffffffe ;  /* 0x0ffffffe00047836 */ /* 0x001fcc0000000000 */
[----:B------:R0:W4:Y:S02]  /*00a0*/  F2I.FTZ.U32.TRUNC.NTZ R5, R4 ;  /* 0x0000000400057305 */ /* 0x000124000021f000 */
[----:B0-----:R-:W-:Y:S02]  /*00b0*/  IMAD.MOV.U32 R4, RZ, RZ, RZ ;  /* 0x000000ffff047224 */ /* 0x001fe400078e00ff */
[----:B----4-:R-:W-:-:S04]  /*00c0*/  IMAD.MOV R2, RZ, RZ, -R5 ;  /* 0x000000ffff027224 */ /* 0x010fc800078e0a05 */
[----:B------:R-:W-:Y:S01]  /*00d0*/  IMAD R9, R2, R7, RZ ;  /* 0x0000000702097224 */ /* 0x000fe200078e02ff */
[----:B---3--:R-:W-:-:S03]  /*00e0*/  IABS R2, R3 ;  /* 0x0000000300027213 */ /* 0x008fc60000000000 */
[----:B------:R-:W-:-:S06]  /*00f0*/  IMAD.HI.U32 R5, R5, R9, R4 ;  /* 0x0000000905057227 */ /* 0x000fcc00078e0004 */
[----:B------:R-:W-:-:S04]  /*0100*/  IMAD.HI.U32 R5, R5, R2, RZ ;  /* 0x0000000205057227 */ /* 0x000fc800078e00ff */
[----:B------:R-:W-:-:S04]  /*0110*/  IMAD.MOV R0, RZ, RZ, -R5 ;  /* 0x000000ffff007224 */ /* 0x000fc800078e0a05 */
[----:B------:R-:W-:-:S05]  /*0120*/  IMAD R0, R7, R0, R2 ;  /* 0x0000000007007224 */ /* 0x000fca00078e0202 */
[----:B------:R-:W-:-:S13]  /*0130*/  ISETP.GT.U32.AND P2, PT, R7, R0, PT ;  /* 0x000000000700720c */ /* 0x000fda0003f44070 */
[-C--:B------:R-:W-:Y:S01]  /*0140*/  @!P2 IADD3 R0, PT, PT, R0, -R7.reuse, RZ ;  /* 0x800000070000a210 */ /* 0x080fe20007ffe0ff */
[----:B------:R-:W-:Y:S01]  /*0150*/  @!P2 VIADD R5, R5, 0x1 ;  /* 0x000000010505a836 */ /* 0x000fe20000000000 */
[----:B------:R-:W-:Y:S02]  /*0160*/  ISETP.NE.AND P2, PT, R6, RZ, PT ;  /* 0x000000ff0600720c */ /* 0x000fe40003f45270 */
[----:B------:R-:W-:Y:S02]  /*0170*/  ISETP.GE.U32.AND P0, PT, R0, R7, PT ;  /* 0x000000070000720c */ /* 0x000fe40003f06070 */
[----:B------:R-:W-:Y:S01]  /*0180*/  LOP3.LUT R0, R3, R6, RZ, 0x3c, !PT ;  /* 0x0000000603007212 */ /* 0x000fe200078e3cff */
[----:B------:R-:W1:Y:S03]  /*0190*/  LDC R7, c[0x0][0x360] ;  /* 0x0000d800ff077b82 */ /* 0x000e660000000800 */
[----:B------:R-:W-:-:S07]  /*01a0*/  ISETP.GE.AND P1, PT, R0, RZ, PT ;  /* 0x000000ff0000720c */ /* 0x000fce0003f26270 */
[----:B------:R-:W-:-:S04]  /*01b0*/  @P0 VIADD R5, R5, 0x1 ;  /* 0x0000000105050836 */ /* 0x000fc80000000000 */
[----:B------:R-:W-:-:S05]  /*01c0*/  IMAD.MOV.U32 R9, RZ, RZ, R5 ;  /* 0x000000ffff097224 */ /* 0x000fca00078e0005 */
[----:B------:R-:W-:Y:S02]  /*01d0*/  @!P1 IADD3 R9, PT, PT, -R9, RZ, RZ ;  /* 0x000000ff09099210 */ /* 0x000fe40007ffe1ff */
[----:B------:R-:W-:-:S04]  /*01e0*/  @!P2 LOP3.LUT R9, RZ, R6, RZ, 0x33, !PT ;  /* 0x00000006ff09a212 */ /* 0x000fc800078e33ff */
[----:B------:R-:W0:Y:S01]  /*01f0*/  I2F.U32.RP R2, R9 ;  /* 0x0000000900027306 */ /* 0x000e220000209000 */
[----:B------:R-:W-:-:S07]  /*0200*/  ISETP.NE.U32.AND P2, PT, R9, RZ, PT ;  /* 0x000000ff0900720c */ /* 0x000fce0003f45070 */
[----:B0-----:R-:W0:Y:S02]  /*0210*/  MUFU.RCP R2, R2 ;  /* 0x0000000200027308 */ /* 0x001e240000001000 */
[----:B0-----:R-:W-:-:S06]  /*0220*/  VIADD R4, R2, 0xffffffe ;  /* 0x0ffffffe02047836 */ /* 0x001fcc0000000000 */
[----:B------:R0:W3:Y:S02]  /*0230*/  F2I.FTZ.U32.TRUNC.NTZ R5, R4 ;  /* 0x0000000400057305 */ /* 0x0000e4000021f000 */
[----:B0-----:R-:W-:Y:S02]  /*0240*/  IMAD.MOV.U32 R4, RZ, RZ, RZ ;  /* 0x000000ffff047224 */ /* 0x001fe400078e00ff */
[----:B---3--:R-:W-:-:S04]  /*0250*/  IMAD R0, R9, R5, RZ ;  /* 0x0000000509007224 */ /* 0x008fc800078e02ff */
[----:B------:R-:W-:Y:S02]  /*0260*/  IMAD.MOV R11, RZ, RZ, -R0 ;  /* 0x000000ffff0b7224 */ /* 0x000fe400078e0a00 */
[----:B-1----:R-:W-:Y:S01]  /*0270*/  IMAD R0, R7, UR4, R8 ;  /* 0x0000000407007c24 */ /* 0x002fe2000f8e0208 */
[----:B------:R-:W0:Y:S01]  /*0280*/  S2UR UR4, SR_CTAID.Y ;  /* 0x00000000000479c3 */ /* 0x000e220000002600 */
[----:B------:R-:W-:Y:S02]  /*0290*/  IMAD.HI.U32 R5, R5, R11, R4 ;  /* 0x0000000b05057227 */ /* 0x000fe400078e0004 */
[----:B------:R-:W0:Y:S04]  /*02a0*/  S2R R4, SR_TID.Y ;  /* 0x0000000000047919 */ /* 0x000e280000002200 */
[----:B------:R-:W-:Y:S01]  /*02b0*/  IMAD.HI.U32 R5, R5, R0, RZ ;  /* 0x0000000005057227 */ /* 0x000fe200078e00ff */
[----:B------:R-:W0:Y:S04]  /*02c0*/  LDC R7, c[0x0][0x364] ;  /* 0x0000d900ff077b82 */ /* 0x000e280000000800 */
[----:B------:R-:W-:-:S05]  /*02d0*/  IADD3 R2, PT, PT, -R5, RZ, RZ ;  /* 0x000000ff05027210 */ /* 0x000fca0007ffe1ff */
[----:B------:R-:W-:-:S05]  /*02e0*/  IMAD R2, R9, R2, R0 ;  /* 0x0000000209027224 */ /* 0x000fca00078e0200 */
[----:B------:R-:W-:-:S13]  /*02f0*/  ISETP.GE.U32.AND P0, PT, R2, R9, PT ;  /* 0x000000090200720c */ /* 0x000fda0003f06070 */
[----:B------:R-:W-:Y:S02]  /*0300*/  @P0 IMAD.IADD R2, R2, 0x1, -R9 ;  /* 0x0000000102020824 */ /* 0x000fe400078e0a09 */
[----:B------:R-:W-:Y:S02]  /*0310*/  @P0 VIADD R5, R5, 0x1 ;  /* 0x0000000105050836 */ /* 0x000fe40000000000 */
[----:B0-----:R-:W-:Y:S01]  /*0320*/  IMAD R7, R7, UR4, R4 ;  /* 0x0000000407077c24 */ /* 0x001fe2000f8e0204 */
[----:B------:R-:W-:-:S03]  /*0330*/  ISETP.GE.U32.AND P1, PT, R2, R9, PT ;  /* 0x000000090200720c */ /* 0x000fc60003f26070 */
[----:B------:R-:W-:-:S05]  /*0340*/  IMAD R7, R7, R6, RZ ;  /* 0x0000000607077224 */ /* 0x000fca00078e02ff */
[----:B--2---:R-:W-:-:S05]  /*0350*/  ISETP.GE.AND P0, PT, R7, UR6, PT ;  /* 0x0000000607007c0c */ /* 0x004fca000bf06270 */
[----:B------:R-:W-:Y:S01]  /*0360*/  @P1 VIADD R5, R5, 0x1 ;  /* 0x0000000105051836 */ /* 0x000fe20000000000 */
[----:B------:R-:W-:-:S04]  /*0370*/  @!P2 LOP3.LUT R5, RZ, R9, RZ, 0x33, !PT ;  /* 0x00000009ff05a212 */ /* 0x000fc800078e33ff */
[----:B------:R-:W-:-:S05]  /*0380*/  IADD3 R2, PT, PT, -R5, RZ, RZ ;  /* 0x000000ff05027210 */ /* 0x000fca0007ffe1ff */
[----:B------:R-:W-:-:S04]  /*0390*/  IMAD R9, R9, R2, R0 ;  /* 0x0000000209097224 */ /* 0x000fc800078e0200 */
[----:B------:R-:W-:-:S05]  /*03a0*/  IMAD R6, R9, R6, RZ ;  /* 0x0000000609067224 */ /* 0x000fca00078e02ff */
[----:B------:R-:W-:-:S13]  /*03b0*/  ISETP.GE.OR P0, PT, R6, R3, P0 ;  /* 0x000000030600720c */ /* 0x000fda0000706670 */
[----:B------:R-:W-:Y:S05]  /*03c0*/  @P0 EXIT ;  /* 0x000000000000094d */ /* 0x000fea0003800000 */
[----:B------:R-:W-:Y:S01]  /*03d0*/  I2FP.F32.U32 R4, R5 ;  /* 0x0000000500047245 */ /* 0x000fe20000201000 */
[----:B------:R-:W0:Y:S01]  /*03e0*/  LDC.64 R8, c[0x0][0x380] ;  /* 0x0000e000ff087b82 */ /* 0x000e220000000a00 */
[----:B------:R-:W1:Y:S04]  /*03f0*/  LDCU.64 UR4, c[0x0][0x358] ;  /* 0x00006b00ff0477ac */ /* 0x000e680008000a00 */
[----:B------:R-:W2:Y:S02]  /*0400*/  F2I.TRUNC.NTZ R4, R4 ;  /* 0x0000000400047305 */ /* 0x000ea4000020f100 */
[----:B--2---:R-:W-:-:S04]  /*0410*/  IMAD R2, R4, UR6, R7 ;  /* 0x0000000604027c24 */ /* 0x004fc8000f8e0207 */
[----:B------:R-:W-:-:S04]  /*0420*/  IMAD R2, R2, R3, R6 ;  /* 0x0000000302027224 */ /* 0x000fc800078e0206 */
[----:B0-----:R-:W-:-:S05]  /*0430*/  IMAD.WIDE.U32 R8, R2, 0x4, R8 ;  /* 0x0000000402087825 */ /* 0x001fca00078e0008 */
[----:B-1----:R-:W2:Y:S02]  /*0440*/  LDG.E R0, desc[UR4][R8.64] ;  /* 0x0000000408007981 */ /* 0x002ea4000c1e1900 */
[----:B--2---:R-:W-:-:S13]  /*0450*/  ISETP.GE.AND P0, PT, R0, 0x1, PT ;  /* 0x000000010000780c */ /* 0x004fda0003f06270 */
[----:B------:R-:W-:Y:S05]  /*0460*/  @!P0 EXIT ;  /* 0x000000000000894d */ /* 0x000fea0003800000 */
[----:B------:R-:W0:Y:S01]  /*0470*/  LDC R9, c[0x0][0x3d8] ;  /* 0x0000f600ff097b82 */ /* 0x000e220000000800 */
[----:B------:R-:W-:Y:S01]  /*0480*/  I2FP.F32.U32 R0, R0 ;  /* 0x0000000000007245 */ /* 0x000fe20000201000 */
[----:B------:R-:W-:Y:S01]  /*0490*/  BSSY.RECONVERGENT B0, `(.L_x_0) ;  /* 0x000000e000007945 */ /* 0x000fe20003800200 */
[----:B0-----:R-:W0:Y:S08]  /*04a0*/  MUFU.RCP R3, R9 ;  /* 0x0000000900037308 */ /* 0x001e300000001000 */
[----:B------:R-:W1:Y:S01]  /*04b0*/  FCHK P0, R0, R9 ;  /* 0x0000000900007302 */ /* 0x000e620000000000 */
[----:B0-----:R-:W-:-:S04]  /*04c0*/  FFMA R8, R3, -R9, 1 ;  /* 0x3f80000003087423 */ /* 0x001fc80000000809 */
[----:B------:R-:W-:-:S04]  /*04d0*/  FFMA R3, R3, R8, R3 ;  /* 0x0000000803037223 */ /* 0x000fc80000000003 */
[----:B------:R-:W-:-:S04]  /*04e0*/  FFMA R5, R0, R3, RZ ;  /* 0x0000000300057223 */ /* 0x000fc800000000ff */
[----:B------:R-:W-:-:S04]  /*04f0*/  FFMA R8, R5, -R9, R0 ;  /* 0x8000000905087223 */ /* 0x000fc80000000000 */
[----:B------:R-:W-:Y:S01]  /*0500*/  FFMA R5, R3, R8, R5 ;  /* 0x0000000803057223 */ /* 0x000fe20000000005 */
[----:B-1----:R-:W-:Y:S06]  /*0510*/  @!P0 BRA `(.L_x_1) ;  /* 0x0000000000148947 */ /* 0x002fec0003800000 */
[----:B------:R-:W0:Y:S01]  /*0520*/  LDCU UR6, c[0x0][0x3d8] ;  /* 0x00007b00ff0677ac */ /* 0x000e220008000800 */
[----:B------:R-:W-:Y:S01]  /*0530*/  MOV R8, 0x560 ;  /* 0x0000056000087802 */ /* 0x000fe20000000f00 */
[----:B0-----:R-:W-:-:S07]  /*0540*/  IMAD.U32 R3, RZ, RZ, UR6 ;  /* 0x00000006ff037e24 */ /* 0x001fce000f8e00ff */
[----:B------:R-:W-:Y:S05]  /*0550*/  CALL.REL.NOINC `($__internal_0_$__cuda_sm3x_div_rn_noftz_f32_slowpath) ;  /* 0x0000000400647944 */ /* 0x000fea0003c00000 */
[----:B------:R-:W-:-:S07]  /*0560*/  IMAD.MOV.U32 R5, RZ, RZ, R0 ;  /* 0x000000ffff057224 */ /* 0x000fce00078e0000 */
.L_x_1:
[----:B------:R-:W-:Y:S05]  /*0570*/  BSYNC.RECONVERGENT B0 ;  /* 0x0000000000007941 */ /* 0x000fea0003800200 */
.L_x_0:
[----:B------:R-:W0:Y:S01]  /*0580*/  LDC R9, c[0x0][0x3d0] ;  /* 0x0000f400ff097b82 */ /* 0x000e220000000800 */
[----:B------:R-:W1:Y:S01]  /*0590*/  LDCU UR6, c[0x0][0x3c8] ;  /* 0x00007900ff0677ac */ /* 0x000e620008000800 */
[----:B------:R-:W-:Y:S01]  /*05a0*/  I2FP.F32.S32 R0, R6 ;  /* 0x0000000600007245 */ /* 0x000fe20000201400 */
[----:B------:R-:W-:Y:S04]  /*05b0*/  BSSY.RECONVERGENT B0, `(.L_x_2) ;  /* 0x000000f000007945 */ /* 0x000fe80003800200 */
[----:B-1----:R-:W-:Y:S01]  /*05c0*/  FADD R0, R0, -UR6 ;  /* 0x8000000600007e21 */ /* 0x002fe20008000000 */
        /* <DEDUP_REMOVED lines=12> */
[----:B------:R-:W-:-:S07]  /*0690*/  MOV R6, R0 ;  /* 0x0000000000067202 */ /* 0x000fce0000000f00 */
.L_x_3:
[----:B------:R-:W-:Y:S05]  /*06a0*/  BSYNC.RECONVERGENT B0 ;  /* 0x0000000000007941 */ /* 0x000fea0003800200 */
.L_x_2:
[----:B------:R-:W0:Y:S01]  /*06b0*/  LDC R9, c[0x0][0x3d4] ;  /* 0x0000f500ff097b82 */ /* 0x000e220000000800 */
[----:B------:R-:W1:Y:S01]  /*06c0*/  LDCU UR6, c[0x0][0x3cc] ;  /* 0x00007980ff0677ac */ /* 0x000e620008000800 */
[----:B------:R-:W-:Y:S01]  /*06d0*/  I2FP.F32.S32 R0, R7 ;  /* 0x0000000700007245 */ /* 0x000fe20000201400 */
[----:B------:R-:W-:Y:S01]  /*06e0*/  BSSY.RECONVERGENT B0, `(.L_x_4) ;  /* 0x0000010000007945 */ /* 0x000fe20003800200 */
[----:B------:R-:W-:-:S03]  /*06f0*/  FMUL R6, R6, R5 ;  /* 0x0000000506067220 */ /* 0x000fc60000400000 */
        /* <DEDUP_REMOVED lines=14> */
.L_x_5:
[----:B------:R-:W-:Y:S05]  /*07e0*/  BSYNC.RECONVERGENT B0 ;  /* 0x0000000000007941 */ /* 0x000fea0003800200 */
.L_x_4:
[----:B------:R-:W0:Y:S01]  /*07f0*/  LDC.64 R8, c[0x0][0x3b8] ;  /* 0x0000ee00ff087b82 */ /* 0x000e220000000a00 */
[----:B------:R-:W1:Y:S07]  /*0800*/  LDCU.64 UR6, c[0x0][0x388] ;  /* 0x00007100ff0677ac */ /* 0x000e6e0008000a00 */
[----:B------:R-:W2:Y:S08]  /*0810*/  LDC.64 R10, c[0x0][0x3a0] ;  /* 0x0000e800ff0a7b82 */ /* 0x000eb00000000a00 */
[----:B------:R-:W3:Y:S01]  /*0820*/  LDC R3, c[0x0][0x3b0] ;  /* 0x0000ec00ff037b82 */ /* 0x000ee20000000800 */
[----:B------:R-:W-:Y:S01]  /*0830*/  FMUL R7, R14, R5 ;  /* 0x000000050e077220 */ /* 0x000fe20000400000 */
[----:B------:R-:W4:Y:S01]  /*0840*/  LDCU.128 UR8, c[0x0][0x390] ;  /* 0x00007200ff0877ac */ /* 0x000f220008000c00 */
[----:B0-----:R-:W-:-:S05]  /*0850*/  IMAD.WIDE.U32 R8, R2, 0x4, R8 ;  /* 0x0000000402087825 */ /* 0x001fca00078e0008 */
[----:B------:R-:W2:Y:S01]  /*0860*/  LDG.E R0, desc[UR4][R8.64] ;  /* 0x0000000408007981 */ /* 0x000ea2000c1e1900 */
[----:B-1----:R-:W-:-:S05]  /*0870*/  IADD3 R16, P0, PT, R2, UR6, RZ ;  /* 0x0000000602107c10 */ /* 0x002fca000ff1e0ff */
[----:B------:R-:W-:Y:S01]  /*0880*/  IMAD.X R17, RZ, RZ, UR7, P0 ;  /* 0x00000007ff117e24 */ /* 0x000fe200080e06ff */
[----:B------:R-:W0:Y:S01]  /*0890*/  LDCU.64 UR6, c[0x0][0x3a8] ;  /* 0x00007500ff0677ac */ /* 0x000e220008000a00 */
[----:B--2---:R-:W-:-:S05]  /*08a0*/  IMAD.WIDE R10, R0, 0x4, R10 ;  /* 0x00000004000a7825 */ /* 0x004fca00078e020a */
[----:B------:R-:W-:Y:S01]  /*08b0*/  STG.E desc[UR4][R10.64], R6 ;  /* 0x000000060a007986 */ /* 0x000fe2000c101904 */
[----:B---3--:R-:W-:-:S05]  /*08c0*/  IMAD.WIDE R12, R3, 0x4, R10 ;  /* 0x00000004030c7825 */ /* 0x008fca00078e020a */
[----:B------:R1:W-:Y:S01]  /*08d0*/  STG.E desc[UR4][R12.64], R7 ;  /* 0x000000070c007986 */ /* 0x0003e2000c101904 */
[----:B------:R-:W-:-:S05]  /*08e0*/  IMAD.WIDE R14, R3, 0x4, R12 ;  /* 0x00000004030e7825 */ /* 0x000fca00078e020c */
[----:B------:R2:W-:Y:S04]  /*08f0*/  STG.E desc[UR4][R14.64], R5 ;  /* 0x000000050e007986 */ /* 0x0005e8000c101904 */
[----:B------:R-:W3:Y:S01]  /*0900*/  LDG.E.U8 R17, desc[UR4][R16.64] ;  /* 0x0000000410117981 */ /* 0x000ee2000c1e1100 */
[----:B----4-:R-:W-:Y:S01]  /*0910*/  IADD3 R18, P1, PT, R2, UR8, RZ ;  /* 0x0000000802127c10 */ /* 0x010fe2000ff3e0ff */
[----:B-1----:R-:W1:Y:S01]  /*0920*/  LDC.64 R6, c[0x0][0x3e0] ;  /* 0x0000f800ff067b82 */ /* 0x002e620000000a00 */
[C---:B0-----:R-:W-:Y:S02]  /*0930*/  IADD3 R8, P0, PT, R0.reuse, UR6, RZ ;  /* 0x0000000600087c10 */ /* 0x041fe4000ff1e0ff */
[----:B------:R-:W-:Y:S02]  /*0940*/  IADD3.X R19, PT, PT, RZ, UR9, RZ, P1, !PT ;  /* 0x00000009ff137c10 */ /* 0x000fe40008ffe4ff */
[----:B------:R-:W-:Y:S01]  /*0950*/  LEA.HI.X.SX32 R9, R0, UR7, 0x1, P0 ;  /* 0x0000000700097c11 */ /* 0x000fe200080f0eff */
[----:B------:R-:W0:Y:S01]  /*0960*/  LDCU.64 UR6, c[0x0][0x3e8] ;  /* 0x00007d00ff0677ac */ /* 0x000e220008000a00 */
[----:B------:R-:W-:-:S03]  /*0970*/  IADD3 R12, P1, PT, R2, UR10, RZ ;  /* 0x0000000a020c7c10 */ /* 0x000fc6000ff3e0ff */
[----:B---3--:R3:W-:Y:S04]  /*0980*/  STG.E.U8 desc[UR4][R8.64], R17 ;  /* 0x0000001108007986 */ /* 0x0087e8000c101104 */
[----:B------:R-:W4:Y:S01]  /*0990*/  LDG.E.U8 R19, desc[UR4][R18.64] ;  /* 0x0000000412137981 */ /* 0x000f22000c1e1100 */
[----:B--2---:R-:W-:Y:S01]  /*09a0*/  SHF.R.S32.HI R5, RZ, 0x1f, R3 ;  /* 0x0000001fff057819 */ /* 0x004fe20000011403 */
[----:B------:R-:W-:Y:S01]  /*09b0*/  IMAD.X R13, RZ, RZ, UR11, P1 ;  /* 0x0000000bff0d7e24 */ /* 0x000fe200088e06ff */
[----:B------:R-:W-:-:S05]  /*09c0*/  IADD3 R10, P0, PT, R8, R3, RZ ;  /* 0x00000003080a7210 */ /* 0x000fca0007f1e0ff */
[----:B------:R-:W-:Y:S01]  /*09d0*/  IMAD.X R11, R5, 0x1, R9, P0 ;  /* 0x00000001050b7824 */ /* 0x000fe200000e0609 */
[----:B0-----:R-:W-:-:S04]  /*09e0*/  ISETP.NE.U32.AND P0, PT, RZ, UR6, PT ;  /* 0x00000006ff007c0c */ /* 0x001fc8000bf05070 */
[----:B----4-:R0:W-:Y:S04]  /*09f0*/  STG.E.U8 desc[UR4][R10.64], R19 ;  /* 0x000000130a007986 */ /* 0x0101e8000c101104 */
[----:B------:R-:W2:Y:S01]  /*0a00*/  LDG.E.U8 R13, desc[UR4][R12.64] ;  /* 0x000000040c0d7981 */ /* 0x000ea2000c1e1100 */
[----:B------:R-:W-:Y:S01]  /*0a10*/  ISETP.NE.AND.EX P0, PT, RZ, UR7, PT, P0 ;  /* 0x00000007ff007c0c */ /* 0x000fe2000bf05300 */
[----:B-1----:R-:W-:Y:S01]  /*0a20*/  IMAD.WIDE R6, R0, 0x4, R6 ;  /* 0x0000000400067825 */ /* 0x002fe200078e0206 */
[----:B---3--:R-:W-:-:S05]  /*0a30*/  IADD3 R8, P1, PT, R10, R3, RZ ;  /* 0x000000030a087210 */ /* 0x008fca0007f3e0ff */
[----:B------:R-:W-:-:S05]  /*0a40*/  IMAD.X R9, R5, 0x1, R11, P1 ;  /* 0x0000000105097824 */ /* 0x000fca00008e060b */
[----:B--2---:R0:W-:Y:S04]  /*0a50*/  STG.E.U8 desc[UR4][R8.64], R13 ;  /* 0x0000000d08007986 */ /* 0x0041e8000c101104 */
[----:B------:R0:W-:Y:S01]  /*0a60*/  STG.E desc[UR4][R6.64], R4 ;  /* 0x0000000406007986 */ /* 0x0001e2000c101904 */
[----:B------:R-:W-:Y:S05]  /*0a70*/  @!P0 EXIT ;  /* 0x000000000000894d */ /* 0x000fea0003800000 */
[----:B0-----:R-:W-:Y:S02]  /*0a80*/  IADD3 R4, P0, PT, R2, UR6, RZ ;  /* 0x0000000602047c10 */ /* 0x001fe4000ff1e0ff */
[----:B------:R-:W0:Y:S02]  /*0a90*/  LDC.64 R2, c[0x0][0x3f0] ;  /* 0x0000fc00ff027b82 */ /* 0x000e240000000a00 */
[----:B------:R-:W-:-:S06]  /*0aa0*/  IADD3.X R5, PT, PT, RZ, UR7, RZ, P0, !PT ;  /* 0x00000007ff057c10 */ /* 0x000fcc00087fe4ff */
[----:B------:R-:W2:Y:S01]  /*0ab0*/  LDG.E.U8 R5, desc[UR4][R4.64] ;  /* 0x0000000404057981 */ /* 0x000ea2000c1e1100 */
[----:B0-----:R-:W-:-:S05]  /*0ac0*/  IMAD.WIDE R2, R0, 0x4, R2 ;  /* 0x0000000400027825 */ /* 0x001fca00078e0202 */
[----:B--2---:R-:W-:Y:S01]  /*0ad0*/  STG.E desc[UR4][R2.64], R5 ;  /* 0x0000000502007986 */ /* 0x004fe2000c101904 */
[----:B------:R-:W-:Y:S05]  /*0ae0*/  EXIT ;  /* 0x000000000000794d */ /* 0x000fea0003800000 */
        .weak           $__internal_0_$__cuda_sm3x_div_rn_noftz_f32_slowpath
        .type           $__internal_0_$__cuda_sm3x_div_rn_noftz_f32_slowpath,@function
        .size           $__internal_0_$__cuda_sm3x_div_rn_noftz_f32_slowpath,(.L_x_20 - $__internal_0_$__cuda_sm3x_div_rn_noftz_f32_slowpath)
$__internal_0_$__cuda_sm3x_div_rn_noftz_f32_slowpath:
[----:B------:R-:W-:Y:S01]  /*0af0*/  SHF.R.U32.HI R10, RZ, 0x17, R3 ;  /* 0x00000017ff0a7819 */ /* 0x000fe20000011603 */
[----:B------:R-:W-:Y:S01]  /*0b00*/  BSSY.RECONVERGENT B1, `(.L_x_6) ;  /* 0x0000062000017945 */ /* 0x000fe20003800200 */
[----:B------:R-:W-:Y:S02]  /*0b10*/  SHF.R.U32.HI R9, RZ, 0x17, R0 ;  /* 0x00000017ff097819 */ /* 0x000fe40000011600 */
[----:B------:R-:W-:Y:S02]  /*0b20*/  LOP3.LUT R10, R10, 0xff, RZ, 0xc0, !PT ;  /* 0x000000ff0a0a7812 */ /* 0x000fe400078ec0ff */
[----:B------:R-:W-:-:S03]  /*0b30*/  LOP3.LUT R14, R9, 0xff, RZ, 0xc0, !PT ;  /* 0x000000ff090e7812 */ /* 0x000fc600078ec0ff */
[----:B------:R-:W-:Y:S02]  /*0b40*/  VIADD R12, R10, 0xffffffff ;  /* 0xffffffff0a0c7836 */ /* 0x000fe40000000000 */
[----:B------:R-:W-:-:S03]  /*0b50*/  VIADD R11, R14, 0xffffffff ;  /* 0xffffffff0e0b7836 */ /* 0x000fc60000000000 */
[----:B------:R-:W-:-:S04]  /*0b60*/  ISETP.GT.U32.AND P0, PT, R12, 0xfd, PT ;  /* 0x000000fd0c00780c */ /* 0x000fc80003f04070 */
[----:B------:R-:W-:-:S13]  /*0b70*/  ISETP.GT.U32.OR P0, PT, R11, 0xfd, P0 ;  /* 0x000000fd0b00780c */ /* 0x000fda0000704470 */
[----:B------:R-:W-:Y:S01]  /*0b80*/  @!P0 IMAD.MOV.U32 R9, RZ, RZ, RZ ;  /* 0x000000ffff098224 */ /* 0x000fe200078e00ff */
[----:B------:R-:W-:Y:S06]  /*0b90*/  @!P0 BRA `(.L_x_7) ;  /* 0x00000000005c8947 */ /* 0x000fec0003800000 */
[----:B------:R-:W-:Y:S02]  /*0ba0*/  FSETP.GTU.FTZ.AND P0, PT, |R0|, +INF , PT ;  /* 0x7f8000000000780b */ /* 0x000fe40003f1c200 */
[----:B------:R-:W-:-:S04]  /*0bb0*/  FSETP.GTU.FTZ.AND P1, PT, |R3|, +INF , PT ;  /* 0x7f8000000300780b */ /* 0x000fc80003f3c200 */
[----:B------:R-:W-:-:S13]  /*0bc0*/  PLOP3.LUT P0, PT, P0, P1, PT, 0xf8, 0x8f ;  /* 0x00000000008f781c */ /* 0x000fda0000703f70 */
[----:B------:R-:W-:Y:S05]  /*0bd0*/  @P0 BRA `(.L_x_8) ;  /* 0x00000004004c0947 */ /* 0x000fea0003800000 */
[----:B------:R-:W-:-:S13]  /*0be0*/  LOP3.LUT P0, RZ, R3, 0x7fffffff, R0, 0xc8, !PT ;  /* 0x7fffffff03ff7812 */ /* 0x000fda000780c800 */
[----:B------:R-:W-:Y:S05]  /*0bf0*/  @!P0 BRA `(.L_x_9) ;  /* 0x00000004003c8947 */ /* 0x000fea0003800000 */
[C---:B------:R-:W-:Y:S02]  /*0c00*/  FSETP.NEU.FTZ.AND P2, PT, |R0|.reuse, +INF , PT ;  /* 0x7f8000000000780b */ /* 0x040fe40003f5d200 */
[----:B------:R-:W-:Y:S02]  /*0c10*/  FSETP.NEU.FTZ.AND P1, PT, |R3|, +INF , PT ;  /* 0x7f8000000300780b */ /* 0x000fe40003f3d200 */
[----:B------:R-:W-:-:S11]  /*0c20*/  FSETP.NEU.FTZ.AND P0, PT, |R0|, +INF , PT ;  /* 0x7f8000000000780b */ /* 0x000fd60003f1d200 */
[----:B------:R-:W-:Y:S05]  /*0c30*/  @!P1 BRA !P2, `(.L_x_9) ;  /* 0x00000004002c9947 */ /* 0x000fea0005000000 */
[----:B------:R-:W-:-:S04]  /*0c40*/  LOP3.LUT P2, RZ, R0, 0x7fffffff, RZ, 0xc0, !PT ;  /* 0x7fffffff00ff7812 */ /* 0x000fc8000784c0ff */
[----:B------:R-:W-:-:S13]  /*0c50*/  PLOP3.LUT P1, PT, P1, P2, PT, 0x2f, 0xf2 ;  /* 0x0000000000f2781c */ /* 0x000fda0000f24577 */
[----:B------:R-:W-:Y:S05]  /*0c60*/  @P1 BRA `(.L_x_10) ;  /* 0x0000000400181947 */ /* 0x000fea0003800000 */
[----:B------:R-:W-:-:S04]  /*0c70*/  LOP3.LUT P1, RZ, R3, 0x7fffffff, RZ, 0xc0, !PT ;  /* 0x7fffffff03ff7812 */ /* 0x000fc8000782c0ff */
[----:B------:R-:W-:-:S13]  /*0c80*/  PLOP3.LUT P0, PT, P0, P1, PT, 0x2f, 0xf2 ;  /* 0x0000000000f2781c */ /* 0x000fda0000702577 */
[----:B------:R-:W-:Y:S05]  /*0c90*/  @P0 BRA `(.L_x_11) ;  /* 0x0000000400000947 */ /* 0x000fea0003800000 */
[----:B------:R-:W-:Y:S02]  /*0ca0*/  ISETP.GE.AND P0, PT, R11, RZ, PT ;  /* 0x000000ff0b00720c */ /* 0x000fe40003f06270 */
[----:B------:R-:W-:-:S11]  /*0cb0*/  ISETP.GE.AND P1, PT, R12, RZ, PT ;  /* 0x000000ff0c00720c */ /* 0x000fd60003f26270 */
[----:B------:R-:W-:Y:S01]  /*0cc0*/  @P0 MOV R9, RZ ;  /* 0x000000ff00090202 */ /* 0x000fe20000000f00 */
[----:B------:R-:W-:Y:S02]  /*0cd0*/  @!P0 IMAD.MOV.U32 R9, RZ, RZ, -0x40 ;  /* 0xffffffc0ff098424 */ /* 0x000fe400078e00ff */
[----:B------:R-:W-:Y:S01]  /*0ce0*/  @!P0 FFMA R0, R0, 1.84467440737095516160e+19, RZ ;  /* 0x5f80000000008823 */ /* 0x000fe200000000ff */
[----:B------:R-:W-:Y:S01]  /*0cf0*/  @!P1 FFMA R3, R3, 1.84467440737095516160e+19, RZ ;  /* 0x5f80000003039823 */ /* 0x000fe200000000ff */
[----:B------:R-:W-:-:S07]  /*0d00*/  @!P1 VIADD R9, R9, 0x40 ;  /* 0x0000004009099836 */ /* 0x000fce0000000000 */
.L_x_7:
[----:B------:R-:W-:Y:S01]  /*0d10*/  LEA R12, R10, 0xc0800000, 0x17 ;  /* 0xc08000000a0c7811 */ /* 0x000fe200078eb8ff */
[----:B------:R-:W-:Y:S04]  /*0d20*/  BSSY.RECONVERGENT B2, `(.L_x_12) ;  /* 0x0000036000027945 */ /* 0x000fe80003800200 */
[----:B------:R-:W-:Y:S01]  /*0d30*/  IMAD.IADD R12, R3, 0x1, -R12 ;  /* 0x00000001030c7824 */ /* 0x000fe200078e0a0c */
[----:B------:R-:W-:-:S03]  /*0d40*/  IADD3 R3, PT, PT, R14, -0x7f, RZ ;  /* 0xffffff810e037810 */ /* 0x000fc60007ffe0ff */
[----:B------:R-:W0:Y:S01]  /*0d50*/  MUFU.RCP R11, R12 ;  /* 0x0000000c000b7308 */ /* 0x000e220000001000 */
[----:B------:R-:W-:Y:S01]  /*0d60*/  FADD.FTZ R13, -R12, -RZ ;  /* 0x800000ff0c0d7221 */ /* 0x000fe20000010100 */
[C---:B------:R-:W-:Y:S01]  /*0d70*/  IMAD R0, R3.reuse, -0x800000, R0 ;  /* 0xff80000003007824 */ /* 0x040fe200078e0200 */
[----:B------:R-:W-:-:S05]  /*0d80*/  IADD3 R10, PT, PT, R3, 0x7f, -R10 ;  /* 0x0000007f030a7810 */ /* 0x000fca0007ffe80a */
[----:B------:R-:W-:Y:S02]  /*0d90*/  IMAD.IADD R10, R10, 0x1, R9 ;  /* 0x000000010a0a7824 */ /* 0x000fe400078e0209 */
[----:B0-----:R-:W-:-:S04]  /*0da0*/  FFMA R14, R11, R13, 1 ;  /* 0x3f8000000b0e7423 */ /* 0x001fc8000000000d */
[----:B------:R-:W-:-:S04]  /*0db0*/  FFMA R16, R11, R14, R11 ;  /* 0x0000000e0b107223 */ /* 0x000fc8000000000b */
[----:B------:R-:W-:-:S04]  /*0dc0*/  FFMA R11, R0, R16, RZ ;  /* 0x00000010000b7223 */ /* 0x000fc800000000ff */
[----:B------:R-:W-:-:S04]  /*0dd0*/  FFMA R14, R13, R11, R0 ;  /* 0x0000000b0d0e7223 */ /* 0x000fc80000000000 */
[----:B------:R-:W-:-:S04]  /*0de0*/  FFMA R11, R16, R14, R11 ;  /* 0x0000000e100b7223 */ /* 0x000fc8000000000b */
[----:B------:R-:W-:-:S04]  /*0df0*/  FFMA R14, R13, R11, R0 ;  /* 0x0000000b0d0e7223 */ /* 0x000fc80000000000 */
[----:B------:R-:W-:-:S05]  /*0e00*/  FFMA R0, R16, R14, R11 ;  /* 0x0000000e10007223 */ /* 0x000fca000000000b */
[----:B------:R-:W-:-:S04]  /*0e10*/  SHF.R.U32.HI R3, RZ, 0x17, R0 ;  /* 0x00000017ff037819 */ /* 0x000fc80000011600 */
[----:B------:R-:W-:-:S05]  /*0e20*/  LOP3.LUT R3, R3, 0xff, RZ, 0xc0, !PT ;  /* 0x000000ff03037812 */ /* 0x000fca00078ec0ff */
[----:B------:R-:W-:-:S04]  /*0e30*/  IMAD.IADD R13, R3, 0x1, R10 ;  /* 0x00000001030d7824 */ /* 0x000fc800078e020a */
[----:B------:R-:W-:-:S05]  /*0e40*/  VIADD R3, R13, 0xffffffff ;  /* 0xffffffff0d037836 */ /* 0x000fca0000000000 */
[----:B------:R-:W-:-:S13]  /*0e50*/  ISETP.GE.U32.AND P0, PT, R3, 0xfe, PT ;  /* 0x000000fe0300780c */ /* 0x000fda0003f06070 */
[----:B------:R-:W-:Y:S05]  /*0e60*/  @!P0 BRA `(.L_x_13) ;  /* 0x0000000000808947 */ /* 0x000fea0003800000 */
[----:B------:R-:W-:-:S13]  /*0e70*/  ISETP.GT.AND P0, PT, R13, 0xfe, PT ;  /* 0x000000fe0d00780c */ /* 0x000fda0003f04270 */
[----:B------:R-:W-:Y:S05]  /*0e80*/  @P0 BRA `(.L_x_14) ;  /* 0x00000000006c0947 */ /* 0x000fea0003800000 */
[----:B------:R-:W-:-:S13]  /*0e90*/  ISETP.GE.AND P0, PT, R13, 0x1, PT ;  /* 0x000000010d00780c */ /* 0x000fda0003f06270 */
[----:B------:R-:W-:Y:S05]  /*0ea0*/  @P0 BRA `(.L_x_15) ;  /* 0x0000000000740947 */ /* 0x000fea0003800000 */
[----:B------:R-:W-:Y:S02]  /*0eb0*/  ISETP.GE.AND P0, PT, R13, -0x18, PT ;  /* 0xffffffe80d00780c */ /* 0x000fe40003f06270 */
[----:B------:R-:W-:-:S11]  /*0ec0*/  LOP3.LUT R0, R0, 0x80000000, RZ, 0xc0, !PT ;  /* 0x8000000000007812 */ /* 0x000fd600078ec0ff */
[----:B------:R-:W-:Y:S05]  /*0ed0*/  @!P0 BRA `(.L_x_15) ;  /* 0x0000000000688947 */ /* 0x000fea0003800000 */
[CCC-:B------:R-:W-:Y:S01]  /*0ee0*/  FFMA.RZ R3, R16.reuse, R14.reuse, R11.reuse ;  /* 0x0000000e10037223 */ /* 0x1c0fe2000000c00b */
[C---:B------:R-:W-:Y:S01]  /*0ef0*/  IADD3 R12, PT, PT, R13.reuse, 0x20, RZ ;  /* 0x000000200d0c7810 */ /* 0x040fe20007ffe0ff */
[CCC-:B------:R-:W-:Y:S01]  /*0f00*/  FFMA.RM R10, R16.reuse, R14.reuse, R11.reuse ;  /* 0x0000000e100a7223 */ /* 0x1c0fe2000000400b */
[----:B------:R-:W-:Y:S02]  /*0f10*/  ISETP.NE.AND P2, PT, R13, RZ, PT ;  /* 0x000000ff0d00720c */ /* 0x000fe40003f45270 */
[----:B------:R-:W-:Y:S01]  /*0f20*/  LOP3.LUT R9, R3, 0x7fffff, RZ, 0xc0, !PT ;  /* 0x007fffff03097812 */ /* 0x000fe200078ec0ff */
[----:B------:R-:W-:Y:S01]  /*0f30*/  FFMA.RP R3, R16, R14, R11 ;  /* 0x0000000e10037223 */ /* 0x000fe2000000800b */
[----:B------:R-:W-:Y:S01]  /*0f40*/  IMAD.MOV R11, RZ, RZ, -R13 ;  /* 0x000000ffff0b7224 */ /* 0x000fe200078e0a0d */
[----:B------:R-:W-:Y:S02]  /*0f50*/  ISETP.NE.AND P1, PT, R13, RZ, PT ;  /* 0x000000ff0d00720c */ /* 0x000fe40003f25270 */
[----:B------:R-:W-:-:S02]  /*0f60*/  LOP3.LUT R9, R9, 0x800000, RZ, 0xfc, !PT ;  /* 0x0080000009097812 */ /* 0x000fc400078efcff */
[----:B------:R-:W-:Y:S02]  /*0f70*/  FSETP.NEU.FTZ.AND P0, PT, R3, R10, PT ;  /* 0x0000000a0300720b */ /* 0x000fe40003f1d000 */
[----:B------:R-:W-:Y:S02]  /*0f80*/  SHF.L.U32 R12, R9, R12, RZ ;  /* 0x0000000c090c7219 */ /* 0x000fe400000006ff */
[----:B------:R-:W-:Y:S02]  /*0f90*/  SEL R10, R11, RZ, P2 ;  /* 0x000000ff0b0a7207 */ /* 0x000fe40001000000 */
[----:B------:R-:W-:Y:S02]  /*0fa0*/  ISETP.NE.AND P1, PT, R12, RZ, P1 ;  /* 0x000000ff0c00720c */ /* 0x000fe40000f25270 */
[----:B------:R-:W-:Y:S02]  /*0fb0*/  SHF.R.U32.HI R10, RZ, R10, R9 ;  /* 0x0000000aff0a7219 */ /* 0x000fe40000011609 */
[----:B------:R-:W-:-:S02]  /*0fc0*/  PLOP3.LUT P0, PT, P0, P1, PT, 0xf8, 0x8f ;  /* 0x00000000008f781c */ /* 0x000fc40000703f70 */
[----:B------:R-:W-:Y:S02]  /*0fd0*/  SHF.R.U32.HI R12, RZ, 0x1, R10 ;  /* 0x00000001ff0c7819 */ /* 0x000fe4000001160a */
[----:B------:R-:W-:-:S04]  /*0fe0*/  SEL R3, RZ, 0x1, !P0 ;  /* 0x00000001ff037807 */ /* 0x000fc80004000000 */
[----:B------:R-:W-:-:S04]  /*0ff0*/  LOP3.LUT R3, R3, 0x1, R12, 0xf8, !PT ;  /* 0x0000000103037812 */ /* 0x000fc800078ef80c */
[----:B------:R-:W-:-:S05]  /*1000*/  LOP3.LUT R3, R3, R10, RZ, 0xc0, !PT ;  /* 0x0000000a03037212 */ /* 0x000fca00078ec0ff */
[----:B------:R-:W-:-:S05]  /*1010*/  IMAD.IADD R3, R12, 0x1, R3 ;  /* 0x000000010c037824 */ /* 0x000fca00078e0203 */
[----:B------:R-:W-:Y:S01]  /*1020*/  LOP3.LUT R0, R3, R0, RZ, 0xfc, !PT ;  /* 0x0000000003007212 */ /* 0x000fe200078efcff */
[----:B------:R-:W-:Y:S06]  /*1030*/  BRA `(.L_x_15) ;  /* 0x0000000000107947 */ /* 0x000fec0003800000 */
.L_x_14:
[----:B------:R-:W-:-:S04]  /*1040*/  LOP3.LUT R0, R0, 0x80000000, RZ, 0xc0, !PT ;  /* 0x8000000000007812 */ /* 0x000fc800078ec0ff */
[----:B------:R-:W-:Y:S01]  /*1050*/  LOP3.LUT R0, R0, 0x7f800000, RZ, 0xfc, !PT ;  /* 0x7f80000000007812 */ /* 0x000fe200078efcff */
[----:B------:R-:W-:Y:S06]  /*1060*/  BRA `(.L_x_15) ;  /* 0x0000000000047947 */ /* 0x000fec0003800000 */
.L_x_13:
[----:B------:R-:W-:-:S07]  /*1070*/  LEA R0, R10, R0, 0x17 ;  /* 0x000000000a007211 */ /* 0x000fce00078eb8ff */
.L_x_15:
[----:B------:R-:W-:Y:S05]  /*1080*/  BSYNC.RECONVERGENT B2 ;  /* 0x0000000000027941 */ /* 0x000fea0003800200 */
.L_x_12:
[----:B------:R-:W-:Y:S05]  /*1090*/  BRA `(.L_x_16) ;  /* 0x0000000000207947 */ /* 0x000fea0003800000 */
.L_x_11:
[----:B------:R-:W-:-:S04]  /*10a0*/  LOP3.LUT R0, R3, 0x80000000, R0, 0x48, !PT ;  /* 0x8000000003007812 */ /* 0x000fc800078e4800 */
[----:B------:R-:W-:Y:S01]  /*10b0*/  LOP3.LUT R0, R0, 0x7f800000, RZ, 0xfc, !PT ;  /* 0x7f80000000007812 */ /* 0x000fe200078efcff */
[----:B------:R-:W-:Y:S06]  /*10c0*/  BRA `(.L_x_16) ;  /* 0x0000000000147947 */ /* 0x000fec0003800000 */
.L_x_10:
[----:B------:R-:W-:Y:S01]  /*10d0*/  LOP3.LUT R0, R3, 0x80000000, R0, 0x48, !PT ;  /* 0x8000000003007812 */ /* 0x000fe200078e4800 */
[----:B------:R-:W-:Y:S06]  /*10e0*/  BRA `(.L_x_16) ;  /* 0x00000000000c7947 */ /* 0x000fec0003800000 */
.L_x_9:
[----:B------:R-:W0:Y:S01]  /*10f0*/  MUFU.RSQ R0, -QNAN ;  /* 0xffc0000000007908 */ /* 0x000e220000001400 */
[----:B------:R-:W-:Y:S05]  /*1100*/  BRA `(.L_x_16) ;  /* 0x0000000000047947 */ /* 0x000fea0003800000 */
.L_x_8:
[----:B------:R-:W-:-:S07]  /*1110*/  FADD.FTZ R0, R0, R3 ;  /* 0x0000000300007221 */ /* 0x000fce0000010000 */
.L_x_16:
[----:B------:R-:W-:Y:S05]  /*1120*/  BSYNC.RECONVERGENT B1 ;  /* 0x0000000000017941 */ /* 0x000fea0003800200 */
.L_x_6:
[----:B------:R-:W-:-:S04]  /*1130*/  IMAD.MOV.U32 R9, RZ, RZ, 0x0 ;  /* 0x00000000ff097424 */ /* 0x000fc800078e00ff */
[----:B0-----:R-:W-:Y:S05]  /*1140*/  RET.REL.NODEC R8 `(_ZN13cuda_renderer14depth_to_cloudEPiPhS1_S1_PfS1_iS0_iifffffiS0_S1_S0_) ;  /* 0xffffffec08ac7950 */ /* 0x001fea0003c3ffff */
.L_x_17:
[----:B------:R-:W-:-:S00]  /*1150*/  BRA `(.L_x_17) ;  /* 0xfffffffc00fc7947 */ /* 0x000fc0000383ffff */
[----:B------:R-:W-:-:S00]  /*1160*/  NOP ;  /* 0x0000000000007918 */ /* 0x000fc00000000000 */
        /* <DEDUP_REMOVED lines=9> */
.L_x_20:


//--------------------- .text._ZN13cuda_renderer13depth_to_maskEPiS0_iiiS0_ --------------------------
	.section	.text._ZN13cuda_renderer13depth_to_maskEPiS0_iiiS0_,"ax",@progbits
	.align	128
        .global         _ZN13cuda_renderer13depth_to_maskEPiS0_iiiS0_
        .type           _ZN13cuda_renderer13depth_to_maskEPiS0_iiiS0_,@function
        .size           _ZN13cuda_renderer13depth_to_maskEPiS0_iiiS0_,(.L_x_22 - _ZN13cuda_renderer13depth_to_maskEPiS0_iiiS0_)
        .other          _ZN13cuda_renderer13depth_to_maskEPiS0_iiiS0_,@"STO_CUDA_ENTRY STV_DEFAULT"
_ZN13cuda_renderer13depth_to_maskEPiS0_iiiS0_:
.text._ZN13cuda_renderer13depth_to_maskEPiS0_iiiS0_:
[----:B------:R-:W-:Y:S08]  /*0000*/  LDC R1, c[0x0][0x37c] ;  /* 0x0000df00ff017b82 */ /* 0x000ff00000000800 */
[----:B------:R-:W0:Y:S01]  /*0010*/  LDC R3, c[0x0][0x398] ;  /* 0x0000e600ff037b82 */ /* 0x000e220000000800 */
[----:B------:R-:W1:Y:S07]  /*0020*/  LDCU UR6, c[0x0][0x394] ;  /* 0x00007280ff0677ac */ /* 0x000e6e0008000800 */
[----:B------:R-:W2:Y:S08]  /*0030*/  LDC R0, c[0x0][0x390] ;  /* 0x0000e400ff007b82 */ /* 0x000eb00000000800 */
[----:B------:R-:W3:Y:S01]  /*0040*/  S2UR UR4, SR_CTAID.X ;  /* 0x00000000000479c3 */ /* 0x000ee20000002500 */
[----:B0-----:R-:W-:-:S07]  /*0050*/  IABS R7, R3 ;  /* 0x0000000300077213 */ /* 0x001fce0000000000 */
[----:B------:R-:W3:Y:S01]  /*0060*/  LDC R8, c[0x0][0x360] ;  /* 0x0000d800ff087b82 */ /* 0x000ee20000000800 */
[----:B------:R-:W0:Y:S08]  /*0070*/  I2F.RP R2, R7 ;  /* 0x0000000700027306 */ /* 0x000e300000209400 */
[----:B0-----:R-:W0:Y:S02]  /*0080*/  MUFU.RCP R2, R2 ;  /* 0x0000000200027308 */ /* 0x001e240000001000 */
[----:B0-----:R-:W-:-:S06]  /*0090*/  IADD3 R4, PT, PT, R2, 0xffffffe, RZ ;  /* 0x0ffffffe02047810 */ /* 0x001fcc0007ffe0ff */
[----:B------:R0:W4:Y:S02]  /*00a0*/  F2I.FTZ.U32.TRUNC.NTZ R5, R4 ;  /* 0x0000000400057305 */ /* 0x000124000021f000 */
[----:B0-----:R-:W-:Y:S02]  /*00b0*/  HFMA2 R4, -RZ, RZ, 0, 0 ;  /* 0x00000000ff047431 */ /* 0x001fe400000001ff */
[----:B----4-:R-:W-:-:S04]  /*00c0*/  IMAD.MOV R6, RZ, RZ, -R5 ;  /* 0x000000ffff067224 */ /* 0x010fc800078e0a05 */
[----:B------:R-:W-:Y:S01]  /*00d0*/  IMAD R9, R6, R7, RZ ;  /* 0x0000000706097224 */ /* 0x000fe200078e02ff */
[----:B--2---:R-:W-:-:S03]  /*00e0*/  IABS R6, R0 ;  /* 0x0000000000067213 */ /* 0x004fc60000000000 */
[----:B------:R-:W-:Y:S02]  /*00f0*/  IMAD.HI.U32 R5, R5, R9, R4 ;  /* 0x0000000905057227 */ /* 0x000fe400078e0004 */
[----:B------:R-:W3:Y:S04]  /*0100*/  S2R R9, SR_TID.X ;  /* 0x0000000000097919 */ /* 0x000ee80000002100 */
        /* <DEDUP_REMOVED lines=8> */
[----:B------:R-:W-:-:S04]  /*0190*/  LOP3.LUT R2, R0, R3, RZ, 0x3c, !PT ;  /* 0x0000000300027212 */ /* 0x000fc800078e3cff */
[----:B------:R-:W-:-:S07]  /*01a0*/  ISETP.GE.AND P1, PT, R2, RZ, PT ;  /* 0x000000ff0200720c */ /* 0x000fce0003f26270 */
[----:B------:R-:W-:-:S05]  /*01b0*/  @P0 IADD3 R5, PT, PT, R5, 0x1, RZ ;  /* 0x0000000105050810 */ /* 0x000fca0007ffe0ff */
[----:B------:R-:W-:-:S05]  /*01c0*/  IMAD.MOV.U32 R7, RZ, RZ, R5 ;  /* 0x000000ffff077224 */ /* 0x000fca00078e0005 */
[----:B------:R-:W-:Y:S02]  /*01d0*/  @!P1 IADD3 R7, PT, PT, -R7, RZ, RZ ;  /* 0x000000ff07079210 */ /* 0x000fe40007ffe1ff */
[----:B------:R-:W-:-:S04]  /*01e0*/  @!P2 LOP3.LUT R7, RZ, R3, RZ, 0x33, !PT ;  /* 0x00000003ff07a212 */ /* 0x000fc800078e33ff */
[----:B------:R-:W0:Y:S01]  /*01f0*/  I2F.U32.RP R6, R7 ;  /* 0x0000000700067306 */ /* 0x000e220000209000 */
[----:B------:R-:W-:-:S07]  /*0200*/  ISETP.NE.U32.AND P2, PT, R7, RZ, PT ;  /* 0x000000ff0700720c */ /* 0x000fce0003f45070 */
[----:B0-----:R-:W0:Y:S02]  /*0210*/  MUFU.RCP R6, R6 ;  /* 0x0000000600067308 */ /* 0x001e240000001000 */
[----:B0-----:R-:W-:-:S06]  /*0220*/  VIADD R4, R6, 0xffffffe ;  /* 0x0ffffffe06047836 */ /* 0x001fcc0000000000 */
[----:B------:R0:W2:Y:S02]  /*0230*/  F2I.FTZ.U32.TRUNC.NTZ R5, R4 ;  /* 0x0000000400057305 */ /* 0x0000a4000021f000 */
[----:B0-----:R-:W-:Y:S02]  /*0240*/  IMAD.MOV.U32 R4, RZ, RZ, RZ ;  /* 0x000000ffff047224 */ /* 0x001fe400078e00ff */
[----:B--2---:R-:W-:-:S05]  /*0250*/  IMAD R2, R7, R5, RZ ;  /* 0x0000000507027224 */ /* 0x004fca00078e02ff */
[----:B------:R-:W-:Y:S01]  /*0260*/  IADD3 R11, PT, PT, -R2, RZ, RZ ;  /* 0x000000ff020b7210 */ /* 0x000fe20007ffe1ff */
[----:B---3--:R-:W-:Y:S01]  /*0270*/  IMAD R2, R8, UR4, R9 ;  /* 0x0000000408027c24 */ /* 0x008fe2000f8e0209 */
[----:B------:R-:W0:Y:S01]  /*0280*/  S2UR UR4, SR_CTAID.Y ;  /* 0x00000000000479c3 */ /* 0x000e220000002600 */
[----:B------:R-:W0:Y:S02]  /*0290*/  S2R R9, SR_TID.Y ;  /* 0x0000000000097919 */ /* 0x000e240000002200 */
[----:B------:R-:W-:-:S05]  /*02a0*/  IMAD.HI.U32 R5, R5, R11, R4 ;  /* 0x0000000b05057227 */ /* 0x000fca00078e0004 */
[----:B------:R-:W0:Y:S01]  /*02b0*/  LDC R4, c[0x0][0x364] ;  /* 0x0000d900ff047b82 */ /* 0x000e220000000800 */
[----:B------:R-:W-:-:S05]  /*02c0*/  IMAD.HI.U32 R5, R5, R2, RZ ;  /* 0x0000000205057227 */ /* 0x000fca00078e00ff */
[----:B------:R-:W-:-:S05]  /*02d0*/  IADD3 R6, PT, PT, -R5, RZ, RZ ;  /* 0x000000ff05067210 */ /* 0x000fca0007ffe1ff */
[----:B------:R-:W-:-:S05]  /*02e0*/  IMAD R6, R7, R6, R2 ;  /* 0x0000000607067224 */ /* 0x000fca00078e0202 */
[----:B------:R-:W-:Y:S01]  /*02f0*/  ISETP.GE.U32.AND P0, PT, R6, R7, PT ;  /* 0x000000070600720c */ /* 0x000fe20003f06070 */
[----:B0-----:R-:W-:-:S12]  /*0300*/  IMAD R4, R4, UR4, R9 ;  /* 0x0000000404047c24 */ /* 0x001fd8000f8e0209 */
[----:B------:R-:W-:Y:S01]  /*0310*/  @P0 IMAD.IADD R6, R6, 0x1, -R7 ;  /* 0x0000000106060824 */ /* 0x000fe200078e0a07 */
[----:B------:R-:W-:Y:S01]  /*0320*/  @P0 IADD3 R5, PT, PT, R5, 0x1, RZ ;  /* 0x0000000105050810 */ /* 0x000fe20007ffe0ff */
[----:B------:R-:W-:-:S03]  /*0330*/  IMAD R4, R4, R3, RZ ;  /* 0x0000000304047224 */ /* 0x000fc600078e02ff */
[----:B------:R-:W-:Y:S02]  /*0340*/  ISETP.GE.U32.AND P1, PT, R6, R7, PT ;  /* 0x000000070600720c */ /* 0x000fe40003f26070 */
[----:B-1----:R-:W-:-:S11]  /*0350*/  ISETP.GE.AND P0, PT, R4, UR6, PT ;  /* 0x0000000604007c0c */ /* 0x002fd6000bf06270 */
        /* <DEDUP_REMOVED lines=13> */
[----:B0-----:R-:W-:-:S06]  /*0430*/  IMAD.WIDE.U32 R2, R7, 0x4, R2 ;  /* 0x0000000407027825 */ /* 0x001fcc00078e0002 */
[----:B-1----:R-:W2:Y:S02]  /*0440*/  LDG.E R2, desc[UR4][R2.64] ;  /* 0x0000000402027981 */ /* 0x002ea4000c1e1900 */
[----:B--2---:R-:W-:-:S13]  /*0450*/  ISETP.GE.AND P0, PT, R2, 0x1, PT ;  /* 0x000000010200780c */ /* 0x004fda0003f06270 */
[----:B------:R-:W-:Y:S05]  /*0460*/  @!P0 EXIT ;  /* 0x000000000000894d */ /* 0x000fea0003800000 */
[----:B------:R-:W0:Y:S01]  /*0470*/  LDC.64 R2, c[0x0][0x388] ;  /* 0x0000e200ff027b82 */ /* 0x000e220000000a00 */
[----:B------:R-:W-:Y:S01]  /*0480*/  MOV R5, 0x1 ;  /* 0x0000000100057802 */ /* 0x000fe20000000f00 */
[----:B0-----:R-:W-:-:S05]  /*0490*/  IMAD.WIDE.U32 R2, R7, 0x4, R2 ;  /* 0x0000000407027825 */ /* 0x001fca00078e0002 */
[----:B------:R-:W-:Y:S01]  /*04a0*/  STG.E desc[UR4][R2.64], R5 ;  /* 0x0000000502007986 */ /* 0x000fe2000c101904 */
[----:B------:R-:W-:Y:S05]  /*04b0*/  EXIT ;  /* 0x000000000000794d */ /* 0x000fea0003800000 */
.L_x_18:
        /* <DEDUP_REMOVED lines=12> */
.L_x_22:


//--------------------- .text._ZN3cub18CUB_300001_SM_10006detail11EmptyKernelIvEEvv --------------------------
	.section	.text._ZN3cub18CUB_300001_SM_10006detail11EmptyKernelIvEEvv,"ax",@progbits
	.align	128
        .global         _ZN3cub18CUB_300001_SM_10006detail11EmptyKernelIvEEvv
        .type           _ZN3cub18CUB_300001_SM_10006detail11EmptyKernelIvEEvv,@function
        .size           _ZN3cub18CUB_300001_SM_10006detail11EmptyKernelIvEEvv,(.L_x_23 - _ZN3cub18CUB_300001_SM_10006detail11EmptyKernelIvEEvv)
        .other          _ZN3cub18CUB_300001_SM_10006detail11EmptyKernelIvEEvv,@"STO_CUDA_ENTRY STV_DEFAULT"
_ZN3cub18CUB_300001_SM_10006detail11EmptyKernelIvEEvv:
.text._ZN3cub18CUB_300001_SM_10006detail11EmptyKernelIvEEvv:
[----:B------:R-:W-:Y:S01]  /*0000*/  LDC R1, c[0x0][0x37c] ;  /* 0x0000df00ff017b82 */ /* 0x000fe20000000800 */
[----:B------:R-:W-:Y:S05]  /*0010*/  EXIT ;  /* 0x000000000000794d */ /* 0x000fea0003800000 */
.L_x_19:
        /* <DEDUP_REMOVED lines=14> */
.L_x_23:


//--------------------- .nv.shared.reserved.0     --------------------------
	.section	.nv.shared.reserved.0,"aw",@nobits
	.weak		__nv_reservedSMEM_offset_0_alias
	.size		__nv_reservedSMEM_offset_0_alias, 0, 64
	.other		__nv_reservedSMEM_offset_0_alias,@"STO_CUDA_RESERVED_SHARED STV_DEFAULT"
__nv_reservedSMEM_offset_0_alias:
	.zero		0
	.zero		64


//--------------------- .nv.global                --------------------------
	.section	.nv.global,"aw",@nobits
.nv.global:
	.type		_ZN34_INTERNAL_be0744d9_4_k_cu_82290e2c6thrust24THRUST_300001_SM_1000_NS3seqE,@object
	.size		_ZN34_INTERNAL_be0744d9_4_k_cu_82290e2c6thrust24THRUST_300001_SM_1000_NS3seqE,(_ZN34_INTERNAL_be0744d9_4_k_cu_82290e2c4cuda3std3__48in_placeE - _ZN34_INTERNAL_be0744d9_4_k_cu_82290e2c6thrust24THRUST_300001_SM_1000_NS3seqE)
_ZN34_INTERNAL_be0744d9_4_k_cu_82290e2c6thrust24THRUST_300001_SM_1000_NS3seqE:
	.zero		1
	.type		_ZN34_INTERNAL_be0744d9_4_k_cu_82290e2c4cuda3std3__48in_placeE,@object
	.size		_ZN34_INTERNAL_be0744d9_4_k_cu_82290e2c4cuda3std3__48in_placeE,(_ZN34_INTERNAL_be0744d9_4_k_cu_82290e2c4cuda3std6ranges3__45__cpo4sizeE - _ZN34_INTERNAL_be0744d9_4_k_cu_82290e2c4cuda3std3__48in_placeE)
_ZN34_INTERNAL_be0744d9_4_k_cu_82290e2c4cuda3std3__48in_placeE:
	.zero		1
	.type		_ZN34_INTERNAL_be0744d9_4_k_cu_82290e2c4cuda3std6ranges3__45__cpo4sizeE,@object
	.size		_ZN34_INTERNAL_be0744d9_4_k_cu_82290e2c4cuda3std6ranges3__45__cpo4sizeE,(_ZN34_INTERNAL_be0744d9_4_k_cu_82290e2c6thrust24THRUST_300001_SM_1000_NS12placeholders2_3E - _ZN34_INTERNAL_be0744d9_4_k_cu_82290e2c4cuda3std6ranges3__45__cpo4sizeE)
_ZN34_INTERNAL_be0744d9_4_k_cu_82290e2c4cuda3std6ranges3__45__cpo4sizeE:
	.zero		1
	.type		_ZN34_INTERNAL_be0744d9_4_k_cu_82290e2c6thrust24THRUST_300001_SM_1000_NS12placeholders2_3E,@object
	.size		_ZN34_INTERNAL_be0744d9_4_k_cu_82290e2c6thrust24THRUST_300001_SM_1000_NS12placeholders2_3E,(_ZN34_INTERNAL_be0744d9_4_k_cu_82290e2c4cuda3std3__45__cpo6cbeginE - _ZN34_INTERNAL_be0744d9_4_k_cu_82290e2c6thrust24THRUST_300001_SM_1000_NS12placeholders2_3E)
_ZN34_INTERNAL_be0744d9_4_k_cu_82290e2c6thrust24THRUST_300001_SM_1000_NS12placeholders2_3E:
	.zero		1
	.type		_ZN34_INTERNAL_be0744d9_4_k_cu_82290e2c4cuda3std3__45__cpo6cbeginE,@object
	.size		_ZN34_INTERNAL_be0744d9_4_k_cu_82290e2c4cuda3std3__45__cpo6cbeginE,(_ZN34_INTERNAL_be0744d9_4_k_cu_82290e2c4cuda3std6ranges3__45__cpo6cbeginE - _ZN34_INTERNAL_be0744d9_4_k_cu_82290e2c4cuda3std3__45__cpo6cbeginE)
_ZN34_INTERNAL_be0744d9_4_k_cu_82290e2c4cuda3std3__45__cpo6cbeginE:
	.zero		1
	.type		_ZN34_INTERNAL_be0744d9_4_k_cu_82290e2c4cuda3std6ranges3__45__cpo6cbeginE,@object
	.size		_ZN34_INTERNAL_be0744d9_4_k_cu_82290e2c4cuda3std6ranges3__45__cpo6cbeginE,(_ZN34_INTERNAL_be0744d9_4_k_cu_82290e2c6thrust24THRUST_300001_SM_1000_NS12placeholders2_7E - _ZN34_INTERNAL_be0744d9_4_k_cu_82290e2c4cuda3std6ranges3__45__cpo6cbeginE)
_ZN34_INTERNAL_be0744d9_4_k_cu_82290e2c4cuda3std6ranges3__45__cpo6cbeginE:
	.zero		1
	.type		_ZN34_INTERNAL_be0744d9_4_k_cu_82290e2c6thrust24THRUST_300001_SM_1000_NS12placeholders2_7E,@object
	.size		_ZN34_INTERNAL_be0744d9_4_k_cu_82290e2c6thrust24THRUST_300001_SM_1000_NS12placeholders2_7E,(_ZN34_INTERNAL_be0744d9_4_k_cu_82290e2c4cuda3std3__45__cpo7crbeginE - _ZN34_INTERNAL_be0744d9_4_k_cu_82290e2c6thrust24THRUST_300001_SM_1000_NS12placeholders2_7E)
_ZN34_INTERNAL_be0744d9_4_k_cu_82290e2c6thrust24THRUST_300001_SM_1000_NS12placeholders2_7E:
	.zero		1
	.type		_ZN34_INTERNAL_be0744d9_4_k_cu_82290e2c4cuda3std3__45__cpo7crbeginE,@object
	.size		_ZN34_INTERNAL_be0744d9_4_k_cu_82290e2c4cuda3std3__45__cpo7crbeginE,(_ZN34_INTERNAL_be0744d9_4_k_cu_82290e2c4cuda3std6ranges3__45__cpo4nextE - _ZN34_INTERNAL_be0744d9_4_k_cu_82290e2c4cuda3std3__45__cpo7crbeginE)
_ZN34_INTERNAL_be0744d9_4_k_cu_82290e2c4cuda3std3__45__cpo7crbeginE:
	.zero		1
	.type		_ZN34_INTERNAL_be0744d9_4_k_cu_82290e2c4cuda3std6ranges3__45__cpo4nextE,@object
	.size		_ZN34_INTERNAL_be0744d9_4_k_cu_82290e2c4cuda3std6ranges3__45__cpo4nextE,(_ZN34_INTERNAL_be0744d9_4_k_cu_82290e2c4cuda3std6ranges3__45__cpo4swapE - _ZN34_INTERNAL_be0744d9_4_k_cu_82290e2c4cuda3std6ranges3__45__cpo4nextE)
_ZN34_INTERNAL_be0744d9_4_k_cu_82290e2c4cuda3std6ranges3__45__cpo4nextE:
	.zero		1
	.type		_ZN34_INTERNAL_be0744d9_4_k_cu_82290e2c4cuda3std6ranges3__45__cpo4swapE,@object
	.size		_ZN34_INTERNAL_be0744d9_4_k_cu_82290e2c4cuda3std6ranges3__45__cpo4swapE,(_ZN34_INTERNAL_be0744d9_4_k_cu_82290e2c6thrust24THRUST_300001_SM_1000_NS8cuda_cub10par_nosyncE - _ZN34_INTERNAL_be0744d9_4_k_cu_82290e2c4cuda3std6ranges3__45__cpo4swapE)
_ZN34_INTERNAL_be0744d9_4_k_cu_82290e2c4cuda3std6ranges3__45__cpo4swapE:
	.zero		1
	.type		_ZN34_INTERNAL_be0744d9_4_k_cu_82290e2c6thrust24THRUST_300001_SM_1000_NS8cuda_cub10par_nosyncE,@object
	.size		_ZN34_INTERNAL_be0744d9_4_k_cu_82290e2c6thrust24THRUST_300001_SM_1000_NS8cuda_cub10par_nosyncE,(_ZN34_INTERNAL_be0744d9_4_k_cu_82290e2c6thrust24THRUST_300001_SM_1000_NS12placeholders2_9E - _ZN34_INTERNAL_be0744d9_4_k_cu_82290e2c6thrust24THRUST_300001_SM_1000_NS8cuda_cub10par_nosyncE)
_ZN34_INTERNAL_be0744d9_4_k_cu_82290e2c6thrust24THRUST_300001_SM_1000_NS8cuda_cub10par_nosyncE:
	.zero		1
	.type		_ZN34_INTERNAL_be0744d9_4_k_cu_82290e2c6thrust24THRUST_300001_SM_1000_NS12placeholders2_9E,@object
	.size		_ZN34_INTERNAL_be0744d9_4_k_cu_82290e2c6thrust24THRUST_300001_SM_1000_NS12placeholders2_9E,(_ZN34_INTERNAL_be0744d9_4_k_cu_82290e2c4cuda3std3__436_GLOBAL__N__be0744d9_4_k_cu_82290e2c6ignoreE - _ZN34_INTERNAL_be0744d9_4_k_cu_82290e2c6thrust24THRUST_300001_SM_1000_NS12placeholders2_9E)
_ZN34_INTERNAL_be0744d9_4_k_cu_82290e2c6thrust24THRUST_300001_SM_1000_NS12placeholders2_9E:
	.zero		1
	.type		_ZN34_INTERNAL_be0744d9_4_k_cu_82290e2c4cuda3std3__436_GLOBAL__N__be0744d9_4_k_cu_82290e2c6ignoreE,@object
	.size		_ZN34_INTERNAL_be0744d9_4_k_cu_82290e2c4cuda3std3__436_GLOBAL__N__be0744d9_4_k_cu_82290e2c6ignoreE,(_ZN34_INTERNAL_be0744d9_4_k_cu_82290e2c4cuda3std6ranges3__45__cpo4dataE - _ZN34_INTERNAL_be0744d9_4_k_cu_82290e2c4cuda3std3__436_GLOBAL__N__be0744d9_4_k_cu_82290e2c6ignoreE)
_ZN34_INTERNAL_be0744d9_4_k_cu_82290e2c4cuda3std3__436_GLOBAL__N__be0744d9_4_k_cu_82290e2c6ignoreE:
	.zero		1
	.type		_ZN34_INTERNAL_be0744d9_4_k_cu_82290e2c4cuda3std6ranges3__45__cpo4dataE,@object
	.size		_ZN34_INTERNAL_be0744d9_4_k_cu_82290e2c4cuda3std6ranges3__45__cpo4dataE,(_ZN34_INTERNAL_be0744d9_4_k_cu_82290e2c6thrust24THRUST_300001_SM_1000_NS12placeholders2_1E - _ZN34_INTERNAL_be0744d9_4_k_cu_82290e2c4cuda3std6ranges3__45__cpo4dataE)
_ZN34_INTERNAL_be0744d9_4_k_cu_82290e2c4cuda3std6ranges3__45__cpo4dataE:
	.zero		1
	.type		_ZN34_INTERNAL_be0744d9_4_k_cu_82290e2c6thrust24THRUST_300001_SM_1000_NS12placeholders2_1E,@object
	.size		_ZN34_INTERNAL_be0744d9_4_k_cu_82290e2c6thrust24THRUST_300001_SM_1000_NS12placeholders2_1E,(_ZN34_INTERNAL_be0744d9_4_k_cu_82290e2c4cuda3std3__45__cpo5beginE - _ZN34_INTERNAL_be0744d9_4_k_cu_82290e2c6thrust24THRUST_300001_SM_1000_NS12placeholders2_1E)
_ZN34_INTERNAL_be0744d9_4_k_cu_82290e2c6thrust24THRUST_300001_SM_1000_NS12placeholders2_1E:
	.zero		1
	.type		_ZN34_INTERNAL_be0744d9_4_k_cu_82290e2c4cuda3std3__45__cpo5beginE,@object
	.size		_ZN34_INTERNAL_be0744d9_4_k_cu_82290e2c4cuda3std3__45__cpo5beginE,(_ZN34_INTERNAL_be0744d9_4_k_cu_82290e2c4cuda3std6ranges3__45__cpo5beginE - _ZN34_INTERNAL_be0744d9_4_k_cu_82290e2c4cuda3std3__45__cpo5beginE)
_ZN34_INTERNAL_be0744d9_4_k_cu_82290e2c4cuda3std3__45__cpo5beginE:
	.zero		1
	.type		_ZN34_INTERNAL_be0744d9_4_k_cu_82290e2c4cuda3std6ranges3__45__cpo5beginE,@object
	.size		_ZN34_INTERNAL_be0744d9_4_k_cu_82290e2c4cuda3std6ranges3__45__cpo5beginE,(_ZN34_INTERNAL_be0744d9_4_k_cu_82290e2c6thrust24THRUST_300001_SM_1000_NS12placeholders2_5E - _ZN34_INTERNAL_be0744d9_4_k_cu_82290e2c4cuda3std6ranges3__45__cpo5beginE)
_ZN34_INTERNAL_be0744d9_4_k_cu_82290e2c4cuda3std6ranges3__45__cpo5beginE:
	.zero		1
	.type		_ZN34_INTERNAL_be0744d9_4_k_cu_82290e2c6thrust24THRUST_300001_SM_1000_NS12placeholders2_5E,@object
	.size		_ZN34_INTERNAL_be0744d9_4_k_cu_82290e2c6thrust24THRUST_300001_SM_1000_NS12placeholders2_5E,(_ZN34_INTERNAL_be0744d9_4_k_cu_82290e2c4cuda3std3__45__cpo6rbeginE - _ZN34_INTERNAL_be0744d9_4_k_cu_82290e2c6thrust24THRUST_300001_SM_1000_NS12placeholders2_5E)
_ZN34_INTERNAL_be0744d9_4_k_cu_82290e2c6thrust24THRUST_300001_SM_1000_NS12placeholders2_5E:
	.zero		1
	.type		_ZN34_INTERNAL_be0744d9_4_k_cu_82290e2c4cuda3std3__45__cpo6rbeginE,@object
	.size		_ZN34_INTERNAL_be0744d9_4_k_cu_82290e2c4cuda3std3__45__cpo6rbeginE,(_ZN34_INTERNAL_be0744d9_4_k_cu_82290e2c4cuda3std6ranges3__45__cpo7advanceE - _ZN34_INTERNAL_be0744d9_4_k_cu_82290e2c4cuda3std3__45__cpo6rbeginE)
_ZN34_INTERNAL_be0744d9_4_k_cu_82290e2c4cuda3std3__45__cpo6rbeginE:
	.zero		1
	.type		_ZN34_INTERNAL_be0744d9_4_k_cu_82290e2c4cuda3std6ranges3__45__cpo7advanceE,@object
	.size		_ZN34_INTERNAL_be0744d9_4_k_cu_82290e2c4cuda3std6ranges3__45__cpo7advanceE,(_ZN34_INTERNAL_be0744d9_4_k_cu_82290e2c4cuda3std3__47nulloptE - _ZN34_INTERNAL_be0744d9_4_k_cu_82290e2c4cuda3std6ranges3__45__cpo7advanceE)
_ZN34_INTERNAL_be0744d9_4_k_cu_82290e2c4cuda3std6ranges3__45__cpo7advanceE:
	.zero		1
	.type		_ZN34_INTERNAL_be0744d9_4_k_cu_82290e2c4cuda3std3__47nulloptE,@object
	.size		_ZN34_INTERNAL_be0744d9_4_k_cu_82290e2c4cuda3std3__47nulloptE,(_ZN34_INTERNAL_be0744d9_4_k_cu_82290e2c4cuda3std6ranges3__45__cpo8distanceE - _ZN34_INTERNAL_be0744d9_4_k_cu_82290e2c4cuda3std3__47nulloptE)
_ZN34_INTERNAL_be0744d9_4_k_cu_82290e2c4cuda3std3__47nulloptE:
	.zero		1
	.type		_ZN34_INTERNAL_be0744d9_4_k_cu_82290e2c4cuda3std6ranges3__45__cpo8distanceE,@object
	.size		_ZN34_INTERNAL_be0744d9_4_k_cu_82290e2c4cuda3std6ranges3__45__cpo8distanceE,(_ZN34_INTERNAL_be0744d9_4_k_cu_82290e2c6thrust24THRUST_300001_SM_1000_NS12placeholders3_10E - _ZN34_INTERNAL_be0744d9_4_k_cu_82290e2c4cuda3std6ranges3__45__cpo8distanceE)
_ZN34_INTERNAL_be0744d9_4_k_cu_82290e2c4cuda3std6ranges3__45__cpo8distanceE:
	.zero		1
	.type		_ZN34_INTERNAL_be0744d9_4_k_cu_82290e2c6thrust24THRUST_300001_SM_1000_NS12placeholders3_10E,@object
	.size		_ZN34_INTERNAL_be0744d9_4_k_cu_82290e2c6thrust24THRUST_300001_SM_1000_NS12placeholders3_10E,(_ZN34_INTERNAL_be0744d9_4_k_cu_82290e2c4cuda3std3__419piecewise_constructE - _ZN34_INTERNAL_be0744d9_4_k_cu_82290e2c6thrust24THRUST_300001_SM_1000_NS12placeholders3_10E)
_ZN34_INTERNAL_be0744d9_4_k_cu_82290e2c6thrust24THRUST_300001_SM_1000_NS12placeholders3_10E:
	.zero		1
	.type		_ZN34_INTERNAL_be0744d9_4_k_cu_82290e2c4cuda3std3__419piecewise_constructE,@object
	.size		_ZN34_INTERNAL_be0744d9_4_k_cu_82290e2c4cuda3std3__419piecewise_constructE,(_ZN34_INTERNAL_be0744d9_4_k_cu_82290e2c4cuda3std6ranges3__45__cpo5cdataE - _ZN34_INTERNAL_be0744d9_4_k_cu_82290e2c4cuda3std3__419piecewise_constructE)
_ZN34_INTERNAL_be0744d9_4_k_cu_82290e2c4cuda3std3__419piecewise_constructE:
	.zero		1
	.type		_ZN34_INTERNAL_be0744d9_4_k_cu_82290e2c4cuda3std6ranges3__45__cpo5cdataE,@object
	.size		_ZN34_INTERNAL_be0744d9_4_k_cu_82290e2c4cuda3std6ranges3__45__cpo5cdataE,(_ZN34_INTERNAL_be0744d9_4_k_cu_82290e2c6thrust24THRUST_300001_SM_1000_NS12placeholders2_2E - _ZN34_INTERNAL_be0744d9_4_k_cu_82290e2c4cuda3std6ranges3__45__cpo5cdataE)
_ZN34_INTERNAL_be0744d9_4_k_cu_82290e2c4cuda3std6ranges3__45__cpo5cdataE:
	.zero		1
	.type		_ZN34_INTERNAL_be0744d9_4_k_cu_82290e2c6thrust24THRUST_300001_SM_1000_NS12placeholders2_2E,@object
	.size		_ZN34_INTERNAL_be0744d9_4_k_cu_82290e2c6thrust24THRUST_300001_SM_1000_NS12placeholders2_2E,(_ZN34_INTERNAL_be0744d9_4_k_cu_82290e2c4cuda3std3__45__cpo3endE - _ZN34_INTERNAL_be0744d9_4_k_cu_82290e2c6thrust24THRUST_300001_SM_1000_NS12placeholders2_2E)
_ZN34_INTERNAL_be0744d9_4_k_cu_82290e2c6thrust24THRUST_300001_SM_1000_NS12placeholders2_2E:
	.zero		1
	.type		_ZN34_INTERNAL_be0744d9_4_k_cu_82290e2c4cuda3std3__45__cpo3endE,@object
	.size		_ZN34_INTERNAL_be0744d9_4_k_cu_82290e2c4cuda3std3__45__cpo3endE,(_ZN34_INTERNAL_be0744d9_4_k_cu_82290e2c4cuda3std6ranges3__45__cpo3endE - _ZN34_INTERNAL_be0744d9_4_k_cu_82290e2c4cuda3std3__45__cpo3endE)
_ZN34_INTERNAL_be0744d9_4_k_cu_82290e2c4cuda3std3__45__cpo3endE:
	.zero		1
	.type		_ZN34_INTERNAL_be0744d9_4_k_cu_82290e2c4cuda3std6ranges3__45__cpo3endE,@object
	.size		_ZN34_INTERNAL_be0744d9_4_k_cu_82290e2c4cuda3std6ranges3__45__cpo3endE,(_ZN34_INTERNAL_be0744d9_4_k_cu_82290e2c6thrust24THRUST_300001_SM_1000_NS12placeholders2_6E - _ZN34_INTERNAL_be0744d9_4_k_cu_82290e2c4cuda3std6ranges3__45__cpo3endE)
_ZN34_INTERNAL_be0744d9_4_k_cu_82290e2c4cuda3std6ranges3__45__cpo3endE:
	.zero		1
	.type		_ZN34_INTERNAL_be0744d9_4_k_cu_82290e2c6thrust24THRUST_300001_SM_1000_NS12placeholders2_6E,@object
	.size		_ZN34_INTERNAL_be0744d9_4_k_cu_82290e2c6thrust24THRUST_300001_SM_1000_NS12placeholders2_6E,(_ZN34_INTERNAL_be0744d9_4_k_cu_82290e2c4cuda3std3__45__cpo4rendE - _ZN34_INTERNAL_be0744d9_4_k_cu_82290e2c6thrust24THRUST_300001_SM_1000_NS12placeholders2_6E)
_ZN34_INTERNAL_be0744d9_4_k_cu_82290e2c6thrust24THRUST_300001_SM_1000_NS12placeholders2_6E:
	.zero		1
	.type		_ZN34_INTERNAL_be0744d9_4_k_cu_82290e2c4cuda3std3__45__cpo4rendE,@object
	.size		_ZN34_INTERNAL_be0744d9_4_k_cu_82290e2c4cuda3std3__45__cpo4rendE,(_ZN34_INTERNAL_be0744d9_4_k_cu_82290e2c4cuda3std6ranges3__45__cpo9iter_swapE - _ZN34_INTERNAL_be0744d9_4_k_cu_82290e2c4cuda3std3__45__cpo4rendE)
_ZN34_INTERNAL_be0744d9_4_k_cu_82290e2c4cuda3std3__45__cpo4rendE:
	.zero		1
	.type		_ZN34_INTERNAL_be0744d9_4_k_cu_82290e2c4cuda3std6ranges3__45__cpo9iter_swapE,@object
	.size		_ZN34_INTERNAL_be0744d9_4_k_cu_82290e2c4cuda3std6ranges3__45__cpo9iter_swapE,(_ZN34_INTERNAL_be0744d9_4_k_cu_82290e2c4cuda3std3__48unexpectE - _ZN34_INTERNAL_be0744d9_4_k_cu_82290e2c4cuda3std6ranges3__45__cpo9iter_swapE)
_ZN34_INTERNAL_be0744d9_4_k_cu_82290e2c4cuda3std6ranges3__45__cpo9iter_swapE:
	.zero		1
	.type		_ZN34_INTERNAL_be0744d9_4_k_cu_82290e2c4cuda3std3__48unexpectE,@object
	.size		_ZN34_INTERNAL_be0744d9_4_k_cu_82290e2c4cuda3std3__48unexpectE,(_ZN34_INTERNAL_be0744d9_4_k_cu_82290e2c6thrust24THRUST_300001_SM_1000_NS8cuda_cub3parE - _ZN34_INTERNAL_be0744d9_4_k_cu_82290e2c4cuda3std3__48unexpectE)
_ZN34_INTERNAL_be0744d9_4_k_cu_82290e2c4cuda3std3__48unexpectE:
	.zero		1
	.type		_ZN34_INTERNAL_be0744d9_4_k_cu_82290e2c6thrust24THRUST_300001_SM_1000_NS8cuda_cub3parE,@object
	.size		_ZN34_INTERNAL_be0744d9_4_k_cu_82290e2c6thrust24THRUST_300001_SM_1000_NS8cuda_cub3parE,(_ZN34_INTERNAL_be0744d9_4_k_cu_82290e2c6thrust24THRUST_300001_SM_1000_NS12placeholders2_4E - _ZN34_INTERNAL_be0744d9_4_k_cu_82290e2c6thrust24THRUST_300001_SM_1000_NS8cuda_cub3parE)
_ZN34_INTERNAL_be0744d9_4_k_cu_82290e2c6thrust24THRUST_300001_SM_1000_NS8cuda_cub3parE:
	.zero		1
	.type		_ZN34_INTERNAL_be0744d9_4_k_cu_82290e2c6thrust24THRUST_300001_SM_1000_NS12placeholders2_4E,@object
	.size		_ZN34_INTERNAL_be0744d9_4_k_cu_82290e2c6thrust24THRUST_300001_SM_1000_NS12placeholders2_4E,(_ZN34_INTERNAL_be0744d9_4_k_cu_82290e2c4cuda3std3__45__cpo4cendE - _ZN34_INTERNAL_be0744d9_4_k_cu_82290e2c6thrust24THRUST_300001_SM_1000_NS12placeholders2_4E)
_ZN34_INTERNAL_be0744d9_4_k_cu_82290e2c6thrust24THRUST_300001_SM_1000_NS12placeholders2_4E:
	.zero		1
	.type		_ZN34_INTERNAL_be0744d9_4_k_cu_82290e2c4cuda3std3__45__cpo4cendE,@object
	.size		_ZN34_INTERNAL_be0744d9_4_k_cu_82290e2c4cuda3std3__45__cpo4cendE,(_ZN34_INTERNAL_be0744d9_4_k_cu_82290e2c4cuda3std6ranges3__45__cpo4cendE - _ZN34_INTERNAL_be0744d9_4_k_cu_82290e2c4cuda3std3__45__cpo4cendE)
_ZN34_INTERNAL_be0744d9_4_k_cu_82290e2c4cuda3std3__45__cpo4cendE:
	.zero		1
	.type		_ZN34_INTERNAL_be0744d9_4_k_cu_82290e2c4cuda3std6ranges3__45__cpo4cendE,@object
	.size		_ZN34_INTERNAL_be0744d9_4_k_cu_82290e2c4cuda3std6ranges3__45__cpo4cendE,(_ZN34_INTERNAL_be0744d9_4_k_cu_82290e2c4cuda3std3__420unreachable_sentinelE - _ZN34_INTERNAL_be0744d9_4_k_cu_82290e2c4cuda3std6ranges3__45__cpo4cendE)
_ZN34_INTERNAL_be0744d9_4_k_cu_82290e2c4cuda3std6ranges3__45__cpo4cendE:
	.zero		1
	.type		_ZN34_INTERNAL_be0744d9_4_k_cu_82290e2c4cuda3std3__420unreachable_sentinelE,@object
	.size		_ZN34_INTERNAL_be0744d9_4_k_cu_82290e2c4cuda3std3__420unreachable_sentinelE,(_ZN34_INTERNAL_be0744d9_4_k_cu_82290e2c4cuda3std6ranges3__45__cpo5ssizeE - _ZN34_INTERNAL_be0744d9_4_k_cu_82290e2c4cuda3std3__420unreachable_sentinelE)
_ZN34_INTERNAL_be0744d9_4_k_cu_82290e2c4cuda3std3__420unreachable_sentinelE:
	.zero		1
	.type		_ZN34_INTERNAL_be0744d9_4_k_cu_82290e2c4cuda3std6ranges3__45__cpo5ssizeE,@object
	.size		_ZN34_INTERNAL_be0744d9_4_k_cu_82290e2c4cuda3std6ranges3__45__cpo5ssizeE,(_ZN34_INTERNAL_be0744d9_4_k_cu_82290e2c6thrust24THRUST_300001_SM_1000_NS12placeholders2_8E - _ZN34_INTERNAL_be0744d9_4_k_cu_82290e2c4cuda3std6ranges3__45__cpo5ssizeE)
_ZN34_INTERNAL_be0744d9_4_k_cu_82290e2c4cuda3std6ranges3__45__cpo5ssizeE:
	.zero		1
	.type		_ZN34_INTERNAL_be0744d9_4_k_cu_82290e2c6thrust24THRUST_300001_SM_1000_NS12placeholders2_8E,@object
	.size		_ZN34_INTERNAL_be0744d9_4_k_cu_82290e2c6thrust24THRUST_300001_SM_1000_NS12placeholders2_8E,(_ZN34_INTERNAL_be0744d9_4_k_cu_82290e2c4cuda3std3__45__cpo5crendE - _ZN34_INTERNAL_be0744d9_4_k_cu_82290e2c6thrust24THRUST_300001_SM_1000_NS12placeholders2_8E)
_ZN34_INTERNAL_be0744d9_4_k_cu_82290e2c6thrust24THRUST_300001_SM_1000_NS12placeholders2_8E:
	.zero		1
	.type		_ZN34_INTERNAL_be0744d9_4_k_cu_82290e2c4cuda3std3__45__cpo5crendE,@object
	.size		_ZN34_INTERNAL_be0744d9_4_k_cu_82290e2c4cuda3std3__45__cpo5crendE,(_ZN34_INTERNAL_be0744d9_4_k_cu_82290e2c4cuda3std6ranges3__45__cpo4prevE - _ZN34_INTERNAL_be0744d9_4_k_cu_82290e2c4cuda3std3__45__cpo5crendE)
_ZN34_INTERNAL_be0744d9_4_k_cu_82290e2c4cuda3std3__45__cpo5crendE:
	.zero		1
	.type		_ZN34_INTERNAL_be0744d9_4_k_cu_82290e2c4cuda3std6ranges3__45__cpo4prevE,@object
	.size		_ZN34_INTERNAL_be0744d9_4_k_cu_82290e2c4cuda3std6ranges3__45__cpo4prevE,(_ZN34_INTERNAL_be0744d9_4_k_cu_82290e2c4cuda3std6ranges3__45__cpo9iter_moveE - _ZN34_INTERNAL_be0744d9_4_k_cu_82290e2c4cuda3std6ranges3__45__cpo4prevE)
_ZN34_INTERNAL_be0744d9_4_k_cu_82290e2c4cuda3std6ranges3__45__cpo4prevE:
	.zero		1
	.type		_ZN34_INTERNAL_be0744d9_4_k_cu_82290e2c4cuda3std6ranges3__45__cpo9iter_moveE,@object
	.size		_ZN34_INTERNAL_be0744d9_4_k_cu_82290e2c4cuda3std6ranges3__45__cpo9iter_moveE,(_ZN34_INTERNAL_be0744d9_4_k_cu_82290e2c6thrust24THRUST_300001_SM_1000_NS6system6detail10sequential3seqE - _ZN34_INTERNAL_be0744d9_4_k_cu_82290e2c4cuda3std6ranges3__45__cpo9iter_moveE)
_ZN34_INTERNAL_be0744d9_4_k_cu_82290e2c4cuda3std6ranges3__45__cpo9iter_moveE:
	.zero		1
	.type		_ZN34_INTERNAL_be0744d9_4_k_cu_82290e2c6thrust24THRUST_300001_SM_1000_NS6system6detail10sequential3seqE,@object
	.size		_ZN34_INTERNAL_be0744d9_4_k_cu_82290e2c6thrust24THRUST_300001_SM_1000_NS6system6detail10sequential3seqE,(.L_31 - _ZN34_INTERNAL_be0744d9_4_k_cu_82290e2c6thrust24THRUST_300001_SM_1000_NS6system6detail10sequential3seqE)
_ZN34_INTERNAL_be0744d9_4_k_cu_82290e2c6thrust24THRUST_300001_SM_1000_NS6system6detail10sequential3seqE:
	.zero		1
.L_31:


//--------------------- .nv.constant0._ZN13cuda_renderer14depth_to_cloudEPiPhS1_S1_PfS1_iS0_iifffffiS0_S1_S0_ --------------------------
	.section	.nv.constant0._ZN13cuda_renderer14depth_to_cloudEPiPhS1_S1_PfS1_iS0_iifffffiS0_S1_S0_,"a",@progbits
	.sectionflags	@""
	.align	4
.nv.constant0._ZN13cuda_renderer14depth_to_cloudEPiPhS1_S1_PfS1_iS0_iifffffiS0_S1_S0_:
	.zero		1016


//--------------------- .nv.constant0._ZN13cuda_renderer13depth_to_maskEPiS0_iiiS0_ --------------------------
	.section	.nv.constant0._ZN13cuda_renderer13depth_to_maskEPiS0_iiiS0_,"a",@progbits
	.sectionflags	@""
	.align	4
.nv.constant0._ZN13cuda_renderer13depth_to_maskEPiS0_iiiS0_:
	.zero		936


//--------------------- .nv.constant0._ZN3cub18CUB_300001_SM_10006detail11EmptyKernelIvEEvv --------------------------
	.section	.nv.constant0._ZN3cub18CUB_300001_SM_10006detail11EmptyKernelIvEEvv,"a",@progbits
	.sectionflags	@""
	.align	4
.nv.constant0._ZN3cub18CUB_300001_SM_10006detail11EmptyKernelIvEEvv:
	.zero		896


//--------------------- SYMBOLS --------------------------

	.type		.nv.reservedSmem.offset0,@object
	.size		.nv.reservedSmem.offset0,0x4
